def gluon_tcgen05(
    a_ptr,
    b_ptr,
    c_ptr,
    M,
    N,
    K,
    stride_am,
    stride_bk,
    stride_cm,
    BLOCK_M: gl.constexpr,
    BLOCK_N: gl.constexpr,
    BLOCK_K: gl.constexpr,
    DTYPE: gl.constexpr,
    A_LAYOUT: gl.constexpr,
    B_LAYOUT: gl.constexpr,
    C_LAYOUT: gl.constexpr,
    B_SHAPE: gl.constexpr,
    TMEM_LAYOUT: gl.constexpr,
    TMEM_REG: gl.constexpr,
    TRANS_B: gl.constexpr,
    NUM_BUFFERS: gl.constexpr,
):
    a_desc = tma.make_tensor_descriptor(
        a_ptr, [M, K], [stride_am, 1], [BLOCK_M, BLOCK_K], A_LAYOUT
    )
    b_desc = tma.make_tensor_descriptor(
        b_ptr,
        [N, K] if TRANS_B else [K, N],
        [stride_bk, 1],
        B_SHAPE,
        B_LAYOUT,
    )
    c_desc = tma.make_tensor_descriptor(
        c_ptr, [M, N], [stride_cm, 1], [BLOCK_M, BLOCK_N], C_LAYOUT
    )

    a_bufs = gl.allocate_shared_memory(
        DTYPE, [NUM_BUFFERS, BLOCK_M, BLOCK_K], A_LAYOUT
    )
    b_bufs = gl.allocate_shared_memory(DTYPE, [NUM_BUFFERS] + B_SHAPE, B_LAYOUT)

    pid_m = gl.program_id(0)
    pid_n = gl.program_id(1)
    off_m = pid_m * BLOCK_M
    off_n = pid_n * BLOCK_N

    tma_bars = gl.allocate_shared_memory(
        gl.int64, [NUM_BUFFERS, 1], mbarrier.MBarrierLayout()
    )
    mma_bars = gl.allocate_shared_memory(
        gl.int64, [NUM_BUFFERS, 1], mbarrier.MBarrierLayout()
    )
    for i in gl.static_range(NUM_BUFFERS):
        mbarrier.init(tma_bars.index(i), count=1)
        mbarrier.init(mma_bars.index(i), count=1)

    acc_tmem = allocate_tensor_memory(gl.float32, [BLOCK_M, BLOCK_N], TMEM_LAYOUT)
    idx = 0
    phase = 0
    use_acc = False
    for k in range(0, K, BLOCK_K):
        a = a_bufs.index(idx)
        b = b_bufs.index(idx)
        tma_bar = tma_bars.index(idx)
        mma_bar = mma_bars.index(idx)
        mbarrier.expect(
            tma_bar, a_desc.block_type.nbytes + b_desc.block_type.nbytes
        )
        tma.async_copy_global_to_shared(a_desc, [off_m, k], tma_bar, a)
        tma.async_copy_global_to_shared(
            b_desc, [off_n, k] if TRANS_B else [k, off_n], tma_bar, b
        )
        mbarrier.wait(tma_bar, phase=phase)

        if TRANS_B:
            b = b.permute((1, 0))
        tcgen05_mma(a, b, acc_tmem, use_acc=use_acc)
        tcgen05_commit(mma_bar)
        mbarrier.wait(mma_bar, phase=phase)
        use_acc = True

        idx += 1
        if idx == NUM_BUFFERS:
            idx = 0
            phase ^= 1

    for i in gl.static_range(NUM_BUFFERS):
        mbarrier.invalidate(tma_bars.index(i))
        mbarrier.invalidate(mma_bars.index(i))

    acc = acc_tmem.load(TMEM_REG)
    c_smem = gl.allocate_shared_memory(DTYPE, [BLOCK_M, BLOCK_N], C_LAYOUT)
    c_smem.store(acc.to(DTYPE))
    fence_async_shared()
    tma.async_copy_shared_to_global(c_desc, [off_m, off_n], c_smem)
    tma.store_wait(pendings=0)

# config = {"BLOCK_K": 32, "BLOCK_M": 128, "BLOCK_N": 128, "arch": "sm_100", "dtype": "fp16", "num_buffers": 3, "num_warps": 8, "trans_b": 1}
# arch = sm_100


// ===== COMPILED SASS (sm_100a) =====

	.target	sm_100a

	.elftype	@"ET_EXEC"


//--------------------- .note.nv.tkinfo           --------------------------
	.section	.note.nv.tkinfo,"",@"SHT_NOTE"
	.sectionflags	@"SHF_NOTE_NV_TKINFO"
	.tkinfo
        /*0018*/ 	.word	0x00000081
        /*0030*/ 	.string	""
        /*0030*/ 	.string	"ptxas-blackwell"
        /*0030*/ 	.string	"Cuda compilation tools, release 12.9, V12.9.86"
        /*0030*/ 	.string	"Build cuda_12.9.r12.9/compiler.36037853_0"
        /*0030*/ 	.string	"-v  -suppress-debug-info  -lineinfo  -arch sm_100a "



//--------------------- .note.nv.cuver            --------------------------
	.section	.note.nv.cuver,"",@"SHT_NOTE"
	.sectionflags	@"SHF_NOTE_NV_CUVER"
        /*0018*/ 	.short	0x0001
        /*001a*/ 	.short	0x0064
        /*001c*/ 	.short	0x0001
        /*001e*/ 	.short	0x0000
        /*0020*/ 	.short	0x0001
        /*0022*/ 	.short	0x0000


//--------------------- .nv.info                  --------------------------
	.section	.nv.info,"",@"SHT_CUDA_INFO"
	.align	4


	//----- nvinfo : EIATTR_REGCOUNT
	.align		4
        /*0000*/ 	.byte	0x04, 0x2f
        /*0002*/ 	.short	(.L_4 - .L_3)
	.align		4
.L_3:
        /*0004*/ 	.word	index@(gluon_tcgen05)
        /*0008*/ 	.word	0x00000047


	//----- nvinfo : EIATTR_FRAME_SIZE
	.align		4
.L_4:
        /*000c*/ 	.byte	0x04, 0x11
        /*000e*/ 	.short	(.L_6 - .L_5)
	.align		4
.L_5:
        /*0010*/ 	.word	index@($__internal_2_$__cuda_sm10x_tcgen05_guardrail_trap_unallocated_columns_being_dealloced)
        /*0014*/ 	.word	0x00000000


	//----- nvinfo : EIATTR_FRAME_SIZE
	.align		4
.L_6:
        /*0018*/ 	.byte	0x04, 0x11
        /*001a*/ 	.short	(.L_8 - .L_7)
	.align		4
.L_7:
        /*001c*/ 	.word	index@($__internal_1_$__cuda_sm10x_tcgen05_guardrail_trap_phase_invalid_during_alloc)
        /*0020*/ 	.word	0x00000000


	//----- nvinfo : EIATTR_FRAME_SIZE
	.align		4
.L_8:
        /*0024*/ 	.byte	0x04, 0x11
        /*0026*/ 	.short	(.L_10 - .L_9)
	.align		4
.L_9:
        /*0028*/ 	.word	index@($__internal_0_$__cuda_sm10x_tcgen05_guardrail_trap_col_being_dealloced_not_returned_by_alloc)
        /*002c*/ 	.word	0x00000000


	//----- nvinfo : EIATTR_FRAME_SIZE
	.align		4
.L_10:
        /*0030*/ 	.byte	0x04, 0x11
        /*0032*/ 	.short	(.L_12 - .L_11)
	.align		4
.L_11:
        /*0034*/ 	.word	index@(gluon_tcgen05)
        /*0038*/ 	.word	0x00000000


	//----- nvinfo : EIATTR_MIN_STACK_SIZE
	.align		4
.L_12:
        /*003c*/ 	.byte	0x04, 0x12
        /*003e*/ 	.short	(.L_14 - .L_13)
	.align		4
.L_13:
        /*0040*/ 	.word	index@(gluon_tcgen05)
        /*0044*/ 	.word	0x00000000
.L_14:


//--------------------- .nv.info.gluon_tcgen05    --------------------------
	.section	.nv.info.gluon_tcgen05,"",@"SHT_CUDA_INFO"
	.sectionflags	@""
	.align	4


	//----- nvinfo : EIATTR_CUDA_API_VERSION
	.align		4
        /*0000*/ 	.byte	0x04, 0x37
        /*0002*/ 	.short	(.L_16 - .L_15)
.L_15:
        /*0004*/ 	.word	0x00000081


	//----- nvinfo : EIATTR_KPARAM_INFO
	.align		4
.L_16:
        /*0008*/ 	.byte	0x04, 0x17
        /*000a*/ 	.short	(.L_18 - .L_17)
.L_17:
        /*000c*/ 	.word	0x00000000
        /*0010*/ 	.short	0x000a
        /*0012*/ 	.short	0x0048
        /*0014*/ 	.byte	0x00, 0xf4, 0x21, 0x00


	//----- nvinfo : EIATTR_KPARAM_INFO
	.align		4
.L_18:
        /*0018*/ 	.byte	0x04, 0x17
        /*001a*/ 	.short	(.L_20 - .L_19)
.L_19:
        /*001c*/ 	.word	0x00000000
        /*0020*/ 	.short	0x0009
        /*0022*/ 	.short	0x0040
        /*0024*/ 	.byte	0x00, 0xf4, 0x21, 0x00


	//----- nvinfo : EIATTR_KPARAM_INFO
	.align		4
.L_20:
        /*0028*/ 	.byte	0x04, 0x17
        /*002a*/ 	.short	(.L_22 - .L_21)
.L_21:
        /*002c*/ 	.word	0x00000000
        /*0030*/ 	.short	0x0008
        /*0032*/ 	.short	0x0038
        /*0034*/ 	.byte	0x00, 0xf0, 0x21, 0x00


	//----- nvinfo : EIATTR_KPARAM_INFO
	.align		4
.L_22:
        /*0038*/ 	.byte	0x04, 0x17
        /*003a*/ 	.short	(.L_24 - .L_23)
.L_23:
        /*003c*/ 	.word	0x00000000
        /*0040*/ 	.short	0x0007
        /*0042*/ 	.short	0x0030
        /*0044*/ 	.byte	0x00, 0xf0, 0x21, 0x00


	//----- nvinfo : EIATTR_KPARAM_INFO
	.align		4
.L_24:
        /*0048*/ 	.byte	0x04, 0x17
        /*004a*/ 	.short	(.L_26 - .L_25)
.L_25:
        /*004c*/ 	.word	0x00000000
        /*0050*/ 	.short	0x0006
        /*0052*/ 	.short	0x0028
        /*0054*/ 	.byte	0x00, 0xf0, 0x21, 0x00


	//----- nvinfo : EIATTR_KPARAM_INFO
	.align		4
.L_26:
        /*0058*/ 	.byte	0x04, 0x17
        /*005a*/ 	.short	(.L_28 - .L_27)
.L_27:
        /*005c*/ 	.word	0x00000000
        /*0060*/ 	.short	0x0005
        /*0062*/ 	.short	0x0020
        /*0064*/ 	.byte	0x00, 0xf0, 0x11, 0x00


	//----- nvinfo : EIATTR_KPARAM_INFO
	.align		4
.L_28:
        /*0068*/ 	.byte	0x04, 0x17
        /*006a*/ 	.short	(.L_30 - .L_29)
.L_29:
        /*006c*/ 	.word	0x00000000
        /*0070*/ 	.short	0x0004
        /*0072*/ 	.short	0x001c
        /*0074*/ 	.byte	0x00, 0xf0, 0x11, 0x00


	//----- nvinfo : EIATTR_KPARAM_INFO
	.align		4
.L_30:
        /*0078*/ 	.byte	0x04, 0x17
        /*007a*/ 	.short	(.L_32 - .L_31)
.L_31:
        /*007c*/ 	.word	0x00000000
        /*0080*/ 	.short	0x0003
        /*0082*/ 	.short	0x0018
        /*0084*/ 	.byte	0x00, 0xf0, 0x11, 0x00


	//----- nvinfo : EIATTR_KPARAM_INFO
	.align		4
.L_32:
        /*0088*/ 	.byte	0x04, 0x17
        /*008a*/ 	.short	(.L_34 - .L_33)
.L_33:
        /*008c*/ 	.word	0x00000000
        /*0090*/ 	.short	0x0002
        /*0092*/ 	.short	0x0010
        /*0094*/ 	.byte	0x00, 0xf4, 0x21, 0x00


	//----- nvinfo : EIATTR_KPARAM_INFO
	.align		4
.L_34:
        /*0098*/ 	.byte	0x04, 0x17
        /*009a*/ 	.short	(.L_36 - .L_35)
.L_35:
        /*009c*/ 	.word	0x00000000
        /*00a0*/ 	.short	0x0001
        /*00a2*/ 	.short	0x0008
        /*00a4*/ 	.byte	0x00, 0xf4, 0x21, 0x00


	//----- nvinfo : EIATTR_KPARAM_INFO
	.align		4
.L_36:
        /*00a8*/ 	.byte	0x04, 0x17
        /*00aa*/ 	.short	(.L_38 - .L_37)
.L_37:
        /*00ac*/ 	.word	0x00000000
        /*00b0*/ 	.short	0x0000
        /*00b2*/ 	.short	0x0000
        /*00b4*/ 	.byte	0x00, 0xf4, 0x21, 0x00


	//----- nvinfo : EIATTR_AT_ENTRY_FRAGMENTS
	.align		4
.L_38:
        /*00b8*/ 	.byte	0x04, 0x4f
        /*00ba*/ 	.short	(.L_40 - .L_39)


	//   ....[0]....
.L_39:
        /*00bc*/ 	.word	0x00000004


	//----- nvinfo : EIATTR_RESERVED_SMEM_USED
	.align		4
.L_40:
        /*00c0*/ 	.byte	0x01, 0x41
	.zero		2


	//----- nvinfo : EIATTR_SPARSE_MMA_MASK
	.align		4
        /*00c4*/ 	.byte	0x03, 0x50
        /*00c6*/ 	.short	0x0000


	//----- nvinfo : EIATTR_TCGEN05_1CTA_USED
	.align		4
        /*00c8*/ 	.byte	0x01, 0x51
	.zero		2


	//----- nvinfo : EIATTR_MAXREG_COUNT
	.align		4
        /*00cc*/ 	.byte	0x03, 0x1b
        /*00ce*/ 	.short	0x00ff


	//----- nvinfo : EIATTR_NUM_BARRIERS
	.align		4
        /*00d0*/ 	.byte	0x02, 0x4c
        /*00d2*/ 	.byte	0x01
	.zero		1


	//----- nvinfo : EIATTR_INT_WARP_WIDE_INSTR_OFFSETS
	.align		4
        /*00d4*/ 	.byte	0x04, 0x31
        /*00d6*/ 	.short	(.L_42 - .L_41)


	//   ....[0]....
.L_41:
        /*00d8*/ 	.word	0x00001750


	//   ....[1]....
        /*00dc*/ 	.word	0x00001770


	//   ....[2]....
        /*00e0*/ 	.word	0x000017f0


	//   ....[3]....
        /*00e4*/ 	.word	0x00001ad0


	//   ....[4]....
        /*00e8*/ 	.word	0x00001ae0


	//   ....[5]....
        /*00ec*/ 	.word	0x00001af0


	//   ....[6]....
        /*00f0*/ 	.word	0x00001b00


	//   ....[7]....
        /*00f4*/ 	.word	0x00001d80


	//   ....[8]....
        /*00f8*/ 	.word	0x00001d90


	//   ....[9]....
        /*00fc*/ 	.word	0x00001f00


	//   ....[10]....
        /*0100*/ 	.word	0x00001f50


	//   ....[11]....
        /*0104*/ 	.word	0x00001f60


	//   ....[12]....
        /*0108*/ 	.word	0x00001f90


	//   ....[13]....
        /*010c*/ 	.word	0x000021a0


	//   ....[14]....
        /*0110*/ 	.word	0x000021b0


	//   ....[15]....
        /*0114*/ 	.word	0x000024e0


	//   ....[16]....
        /*0118*/ 	.word	0x000024f0


	//   ....[17]....
        /*011c*/ 	.word	0x000029e0


	//   ....[18]....
        /*0120*/ 	.word	0x00002a30


	//----- nvinfo : EIATTR_COOP_GROUP_MASK_REGIDS
	.align		4
.L_42:
        /*0124*/ 	.byte	0x04, 0x29
        /*0126*/ 	.short	(.L_44 - .L_43)


	//   ....[0]....
.L_43:
        /*0128*/ 	.word	0xffffffff


	//   ....[1]....
        /*012c*/ 	.word	0xffffffff


	//   ....[2]....
        /*0130*/ 	.word	0xffffffff


	//   ....[3]....
        /*0134*/ 	.word	0xffffffff


	//   ....[4]....
        /*0138*/ 	.word	0xffffffff


	//   ....[5]....
        /*013c*/ 	.word	0xffffffff


	//   ....[6]....
        /*0140*/ 	.word	0xffffffff


	//   ....[7]....
        /*0144*/ 	.word	0xffffffff


	//   ....[8]....
        /*0148*/ 	.word	0xffffffff


	//   ....[9]....
        /*014c*/ 	.word	0xffffffff


	//----- nvinfo : EIATTR_COOP_GROUP_INSTR_OFFSETS
	.align		4
.L_44:
        /*0150*/ 	.byte	0x04, 0x28
        /*0152*/ 	.short	(.L_46 - .L_45)


	//   ....[0]....
.L_45:
        /*0154*/ 	.word	0x00000050


	//   ....[1]....
        /*0158*/ 	.word	0x00000310


	//   ....[2]....
        /*015c*/ 	.word	0x00000500


	//   ....[3]....
        /*0160*/ 	.word	0x000009a0


	//   ....[4]....
        /*0164*/ 	.word	0x00000ae0


	//   ....[5]....
        /*0168*/ 	.word	0x00000fe0


	//   ....[6]....
        /*016c*/ 	.word	0x00001120


	//   ....[7]....
        /*0170*/ 	.word	0x00001610


	//   ....[8]....
        /*0174*/ 	.word	0x00002870


	//   ....[9]....
        /*0178*/ 	.word	0x00002ae0


	//----- nvinfo : EIATTR_VRC_CTA_INIT_COUNT
	.align		4
.L_46:
        /*017c*/ 	.byte	0x02, 0x4a
        /*017e*/ 	.byte	0x80
	.zero		1


	//----- nvinfo : EIATTR_MBARRIER_INSTR_OFFSETS
	.align		4
        /*0180*/ 	.byte	0x04, 0x39
        /*0182*/ 	.short	(.L_48 - .L_47)


	//   ....[0]....
.L_47:
        /*0184*/ 	.word	0x00001810
        /*0188*/ 	.word	0x000000ff
        /*018c*/ 	.word	0x0000c000
        /*0190*/ 	.short	0x0100
        /*0192*/ 	.byte	0x08
	.zero		1


	//   ....[1]....
        /*0194*/ 	.word	0x00001820
        /*0198*/ 	.word	0x000000ff
        /*019c*/ 	.word	0x0000c020
        /*01a0*/ 	.short	0x0100
        /*01a2*/ 	.byte	0x08
	.zero		1


	//   ....[2]....
        /*01a4*/ 	.word	0x000018d0
        /*01a8*/ 	.word	0x000000ff
        /*01ac*/ 	.word	0x0000c008
        /*01b0*/ 	.short	0x0100
        /*01b2*/ 	.byte	0x08
	.zero		1


	//   ....[3]....
        /*01b4*/ 	.word	0x000018e0
        /*01b8*/ 	.word	0x000000ff
        /*01bc*/ 	.word	0x0000c028
        /*01c0*/ 	.short	0x0100
        /*01c2*/ 	.byte	0x08
	.zero		1


	//   ....[4]....
        /*01c4*/ 	.word	0x000019f0
        /*01c8*/ 	.word	0x000000ff
        /*01cc*/ 	.word	0x0000c010
        /*01d0*/ 	.short	0x0100
        /*01d2*/ 	.byte	0x08
	.zero		1


	//   ....[5]....
        /*01d4*/ 	.word	0x00001a00
        /*01d8*/ 	.word	0x000000ff
        /*01dc*/ 	.word	0x0000c030
        /*01e0*/ 	.short	0x0100
        /*01e2*/ 	.byte	0x08
	.zero		1


	//   ....[6]....
        /*01e4*/ 	.word	0x00001be0
        /*01e8*/ 	.word	0x000000ff
        /*01ec*/ 	.word	0x0000c000
        /*01f0*/ 	.short	0x010a
        /*01f2*/ 	.byte	0x08
	.zero		1


	//   ....[7]....
        /*01f4*/ 	.word	0x00001de0
        /*01f8*/ 	.word	0x000000ff
        /*01fc*/ 	.word	0x0000c020
        /*0200*/ 	.short	0x010a
        /*0202*/ 	.byte	0x08
	.zero		1


	//   ....[8]....
        /*0204*/ 	.word	0x00002000
        /*0208*/ 	.word	0x000000ff
        /*020c*/ 	.word	0x0000c000
        /*0210*/ 	.short	0x010a
        /*0212*/ 	.byte	0x1c
	.zero		1


	//   ....[9]....
        /*0214*/ 	.word	0x000021f0
        /*0218*/ 	.word	0x000000ff
        /*021c*/ 	.word	0x0000c020
        /*0220*/ 	.short	0x010a
        /*0222*/ 	.byte	0x1c
	.zero		1


	//   ....[10]....
        /*0224*/ 	.word	0x000022c0
        /*0228*/ 	.word	0x000000ff
        /*022c*/ 	.word	0x0000c000
        /*0230*/ 	.short	0x0108
        /*0232*/ 	.byte	0x08
	.zero		1


	//   ....[11]....
        /*0234*/ 	.word	0x000022d0
        /*0238*/ 	.word	0x000000ff
        /*023c*/ 	.word	0x0000c020
        /*0240*/ 	.short	0x0108
        /*0242*/ 	.byte	0x08
	.zero		1


	//   ....[12]....
        /*0244*/ 	.word	0x00002320
        /*0248*/ 	.word	0x000000ff
        /*024c*/ 	.word	0x0000c008
        /*0250*/ 	.short	0x0108
        /*0252*/ 	.byte	0x08
	.zero		1


	//   ....[13]....
        /*0254*/ 	.word	0x00002330
        /*0258*/ 	.word	0x000000ff
        /*025c*/ 	.word	0x0000c028
        /*0260*/ 	.short	0x0108
        /*0262*/ 	.byte	0x08
	.zero		1


	//   ....[14]....
        /*0264*/ 	.word	0x00002380
        /*0268*/ 	.word	0x000000ff
        /*026c*/ 	.word	0x0000c010
        /*0270*/ 	.short	0x0108
        /*0272*/ 	.byte	0x08
	.zero		1


	//   ....[15]....
        /*0274*/ 	.word	0x00002390
        /*0278*/ 	.word	0x000000ff
        /*027c*/ 	.word	0x0000c030
        /*0280*/ 	.short	0x0108
        /*0282*/ 	.byte	0x08
	.zero		1


	//   ....[16]....
        /*0284*/ 	.word	0x00002b00
        /*0288*/ 	.word	0x000000ff
        /*028c*/ 	.word	0x0000c000
        /*0290*/ 	.short	0x010a
        /*0292*/ 	.byte	0x08
	.zero		1


	//   ....[17]....
        /*0294*/ 	.word	0x00002b30
        /*0298*/ 	.word	0x000000ff
        /*029c*/ 	.word	0x0000c020
        /*02a0*/ 	.short	0x010a
        /*02a2*/ 	.byte	0x08
	.zero		1


	//   ....[18]....
        /*02a4*/ 	.word	0x00002b60
        /*02a8*/ 	.word	0x000000ff
        /*02ac*/ 	.word	0x0000c000
        /*02b0*/ 	.short	0x010a
        /*02b2*/ 	.byte	0x1c
	.zero		1


	//   ....[19]....
        /*02b4*/ 	.word	0x00002b90
        /*02b8*/ 	.word	0x000000ff
        /*02bc*/ 	.word	0x0000c020
        /*02c0*/ 	.short	0x010a
        /*02c2*/ 	.byte	0x1c
	.zero		1


	//----- nvinfo : EIATTR_NUM_MBARRIERS
	.align		4
.L_48:
        /*02c4*/ 	.byte	0x03, 0x38
        /*02c6*/ 	.short	0x0006


	//----- nvinfo : EIATTR_EXIT_INSTR_OFFSETS
	.align		4
        /*02c8*/ 	.byte	0x04, 0x1c
        /*02ca*/ 	.short	(.L_50 - .L_49)


	//   ....[0]....
.L_49:
        /*02cc*/ 	.word	0x00002af0


	//----- nvinfo : EIATTR_REQNTID
	.align		4
.L_50:
        /*02d0*/ 	.byte	0x04, 0x10
        /*02d2*/ 	.short	(.L_52 - .L_51)
.L_51:
        /*02d4*/ 	.word	0x00000100
        /*02d8*/ 	.word	0x00000001
        /*02dc*/ 	.word	0x00000001


	//----- nvinfo : EIATTR_CRS_STACK_SIZE
	.align		4
.L_52:
        /*02e0*/ 	.byte	0x04, 0x1e
        /*02e2*/ 	.short	(.L_54 - .L_53)
.L_53:
        /*02e4*/ 	.word	0x00000000


	//----- nvinfo : EIATTR_CBANK_PARAM_SIZE
	.align		4
.L_54:
        /*02e8*/ 	.byte	0x03, 0x19
        /*02ea*/ 	.short	0x0050


	//----- nvinfo : EIATTR_PARAM_CBANK
	.align		4
        /*02ec*/ 	.byte	0x04, 0x0a
        /*02ee*/ 	.short	(.L_56 - .L_55)
	.align		4
.L_55:
        /*02f0*/ 	.word	index@(.nv.constant0.gluon_tcgen05)
        /*02f4*/ 	.short	0x0380
        /*02f6*/ 	.short	0x0050


	//----- nvinfo : EIATTR_SW_WAR
	.align		4
.L_56:
        /*02f8*/ 	.byte	0x04, 0x36
        /*02fa*/ 	.short	(.L_58 - .L_57)
.L_57:
        /*02fc*/ 	.word	0x00000008
.L_58:


//--------------------- .nv.compat                --------------------------
	.section	.nv.compat,"",@"SHT_CUDA_COMPAT_INFO"
	.align	4
        /*0000*/ 	.byte	0x02, 0x02, 0x02, 0x00, 0x02, 0x05, 0x05, 0x00, 0x02, 0x03, 0x03, 0x00, 0x02, 0x06, 0x01, 0x00


//--------------------- .nv.callgraph             --------------------------
	.section	.nv.callgraph,"",@"SHT_CUDA_CALLGRAPH"
	.align	4
	.sectionentsize	8
	.align		4
        /*0000*/ 	.word	0x00000000
	.align		4
        /*0004*/ 	.word	0xffffffff
	.align		4
        /*0008*/ 	.word	0x00000000
	.align		4
        /*000c*/ 	.word	0xfffffffe
	.align		4
        /*0010*/ 	.word	0x00000000
	.align		4
        /*0014*/ 	.word	0xfffffffd
	.align		4
        /*0018*/ 	.word	0x00000000
	.align		4
        /*001c*/ 	.word	0xfffffffc


//--------------------- .text.gluon_tcgen05       --------------------------
	.section	.text.gluon_tcgen05,"ax",@progbits
	.align	128
        .global         gluon_tcgen05
        .type           gluon_tcgen05,@function
        .size           gluon_tcgen05,(.L_x_81 - gluon_tcgen05)
        .other          gluon_tcgen05,@"STO_CUDA_ENTRY STV_DEFAULT"
gluon_tcgen05:
.text.gluon_tcgen05:
[----:B------:R-:W1:Y:S01]  /*0000*/  LDC R1, c[0x0][0x37c] ;  /* 0x0000df00ff017b82 */ /* 0x000e620000000800 */
[----:B------:R-:W2:Y:S02]  /*0010*/  S2R R0, SR_TID.X ;  /* 0x0000000000007919 */ /* 0x000ea40000002100 */
[----:B--2---:R-:W-:-:S13]  /*0020*/  ISETP.GE.U32.AND P2, PT, R0, 0x20, PT ;  /* 0x000000200000780c */ /* 0x004fda0003f46070 */
[----:B------:R-:W-:Y:S05]  /*0030*/  @P2 BRA `(.L_x_0) ;  /* 0x0000000000b82947 */ /* 0x000fea0003800000 */
[----:B------:R-:W2:Y:S01]  /*0040*/  S2UR UR6, SR_CgaCtaId ;  /* 0x00000000000679c3 */ /* 0x000ea20000008800 */
[----:B------:R-:W-:Y:S01]  /*0050*/  NOP ;  /* 0x0000000000007918 */ /* 0x000fe20000000000 */
[----:B------:R-:W-:Y:S02]  /*0060*/  UMOV UR4, 0x40 ;  /* 0x0000004000047882 */ /* 0x000fe40000000000 */
[----:B--2---:R-:W-:-:S09]  /*0070*/  ULEA UR4, UR6, UR4, 0x18 ;  /* 0x0000000406047291 */ /* 0x004fd2000f8ec0ff */
[----:B------:R-:W2:Y:S01]  /*0080*/  LDS.U8 R2, [UR4] ;  /* 0x00000004ff027984 */ /* 0x000ea20008000000 */
[----:B------:R-:W-:Y:S02]  /*0090*/  UMOV UR4, 0x400 ;  /* 0x0000040000047882 */ /* 0x000fe40000000000 */
[----:B------:R-:W-:Y:S01]  /*00a0*/  ULEA UR4, UR6, UR4, 0x18 ;  /* 0x0000000406047291 */ /* 0x000fe2000f8ec0ff */
[----:B--2---:R-:W-:-:S13]  /*00b0*/  ISETP.NE.AND P0, PT, R2, RZ, PT ;  /* 0x000000ff0200720c */ /* 0x004fda0003f05270 */
[----:B------:R-:W-:Y:S05]  /*00c0*/  @P0 BRA `(.L_x_1) ;  /* 0x00000000007c0947 */ /* 0x000fea0003800000 */
[----:B------:R-:W-:-:S13]  /*00d0*/  ELECT P0, URZ, PT ;  /* 0x0000000000ff782f */ /* 0x000fda0003800000 */
[----:B------:R-:W-:Y:S05]  /*00e0*/  @!P0 BRA `(.L_x_2) ;  /* 0x0000000000848947 */ /* 0x000fea0003800000 */
[----:B------:R-:W-:Y:S01]  /*00f0*/  UMOV UR5, 0x4 ;  /* 0x0000000400057882 */ /* 0x000fe20000000000 */
[----:B------:R-:W-:Y:S02]  /*0100*/  IMAD.MOV.U32 R5, RZ, RZ, 0x1 ;  /* 0x00000001ff057424 */ /* 0x000fe400078e00ff */
[----:B------:R-:W-:Y:S02]  /*0110*/  IMAD.MOV.U32 R3, RZ, RZ, 0xf ;  /* 0x0000000fff037424 */ /* 0x000fe400078e00ff */
[----:B------:R-:W-:Y:S04]  /*0120*/  DEPBAR.LE SB2, 0x36 ;  /* 0x0000ad800000791a */ /* 0x000fe80000000000 */
[----:B------:R-:W2:Y:S02]  /*0130*/  UTCATOMSWS.FIND_AND_SET.ALIGN UP0, UR5, UR5 ;  /* 0x00000005000575e3 */ /* 0x000ea40008000800 */
[----:B--2---:R-:W-:-:S04]  /*0140*/  PLOP3.LUT P0, PT, PT, PT, UP0, 0x80, 0x8 ;  /* 0x000000000008781c */ /* 0x004fc80003f0f008 */
[----:B------:R-:W-:-:S04]  /*0150*/  SEL R2, RZ, 0xffffffff, !P0 ;  /* 0xffffffffff027807 */ /* 0x000fc80004000000 */
[----:B------:R-:W-:Y:S01]  /*0160*/  ISETP.NE.AND P0, PT, R2, RZ, PT ;  /* 0x000000ff0200720c */ /* 0x000fe20003f05270 */
[----:B------:R-:W-:-:S12]  /*0170*/  IMAD.U32 R2, RZ, RZ, UR5 ;  /* 0x00000005ff027e24 */ /* 0x000fd8000f8e00ff */
[----:B------:R-:W-:Y:S05]  /*0180*/  @P0 BRA `(.L_x_3) ;  /* 0x0000000000240947 */ /* 0x000fea0003800000 */
.L_x_4:
[----:B------:R-:W-:Y:S05]  /*0190*/  NANOSLEEP 0x64 ;  /* 0x000000640000795d */ /* 0x000fea0003800000 */
[----:B------:R-:W-:-:S05]  /*01a0*/  UMOV UR5, 0x4 ;  /* 0x0000000400057882 */ /* 0x000fca0000000000 */
[----:B------:R-:W-:Y:S04]  /*01b0*/  DEPBAR.LE SB2, 0x36 ;  /* 0x0000ad800000791a */ /* 0x000fe80000000000 */
[----:B------:R-:W2:Y:S02]  /*01c0*/  UTCATOMSWS.FIND_AND_SET.ALIGN UP0, UR5, UR5 ;  /* 0x00000005000575e3 */ /* 0x000ea40008000800 */
[----:B--2---:R-:W-:-:S04]  /*01d0*/  PLOP3.LUT P0, PT, PT, PT, UP0, 0x80, 0x8 ;  /* 0x000000000008781c */ /* 0x004fc80003f0f008 */
[----:B------:R-:W-:-:S04]  /*01e0*/  SEL R2, RZ, 0xffffffff, !P0 ;  /* 0xffffffffff027807 */ /* 0x000fc80004000000 */
[----:B------:R-:W-:Y:S01]  /*01f0*/  ISETP.NE.AND P0, PT, R2, RZ, PT ;  /* 0x000000ff0200720c */ /* 0x000fe20003f05270 */
[----:B------:R-:W-:-:S12]  /*0200*/  IMAD.U32 R2, RZ, RZ, UR5 ;  /* 0x00000005ff027e24 */ /* 0x000fd8000f8e00ff */
[----:B------:R-:W-:Y:S05]  /*0210*/  @!P0 BRA `(.L_x_4) ;  /* 0xfffffffc00dc8947 */ /* 0x000fea000383ffff */
.L_x_3:
[C---:B------:R-:W-:Y:S01]  /*0220*/  VIADD R4, R2.reuse, 0x10 ;  /* 0x0000001002047836 */ /* 0x040fe20000000000 */
[----:B------:R-:W-:Y:S01]  /*0230*/  UMOV UR5, 0x50 ;  /* 0x0000005000057882 */ /* 0x000fe20000000000 */
[----:B------:R-:W-:Y:S01]  /*0240*/  SHF.L.U32 R3, R3, R2, RZ ;  /* 0x0000000203037219 */ /* 0x000fe200000006ff */
[----:B------:R-:W-:Y:S01]  /*0250*/  ULEA UR5, UR6, UR5, 0x18 ;  /* 0x0000000506057291 */ /* 0x000fe2000f8ec0ff */
[----:B------:R-:W-:Y:S01]  /*0260*/  IMAD.SHL.U32 R2, R2, 0x20, RZ ;  /* 0x0000002002027824 */ /* 0x000fe200078e00ff */
[----:B------:R-:W-:-:S04]  /*0270*/  SHF.L.U32 R4, R5, R4, RZ ;  /* 0x0000000405047219 */ /* 0x000fc800000006ff */
[----:B------:R-:W-:-:S05]  /*0280*/  LOP3.LUT R3, R4, R3, RZ, 0xfc, !PT ;  /* 0x0000000304037212 */ /* 0x000fca00078efcff */
[----:B------:R2:W-:Y:S04]  /*0290*/  ATOMS.OR RZ, [UR5], R3 ;  /* 0x00000003ffff798c */ /* 0x0005e8000b000005 */
[----:B------:R2:W-:Y:S01]  /*02a0*/  STS [UR4], R2 ;  /* 0x00000002ff007988 */ /* 0x0005e20008000804 */
[----:B------:R-:W-:Y:S05]  /*02b0*/  BRA `(.L_x_2) ;  /* 0x0000000000107947 */ /* 0x000fea0003800000 */
.L_x_1:
[----:B------:R-:W-:Y:S01]  /*02c0*/  IMAD.MOV.U32 R3, RZ, RZ, -0x1 ;  /* 0xffffffffff037424 */ /* 0x000fe200078e00ff */
[----:B------:R-:W-:-:S04]  /*02d0*/  MOV R2, 0x300 ;  /* 0x0000030000027802 */ /* 0x000fc80000000f00 */
[----:B------:R2:W-:Y:S03]  /*02e0*/  STS [UR4], R3 ;  /* 0x00000003ff007988 */ /* 0x0005e60008000804 */
[----:B-12---:R-:W-:Y:S05]  /*02f0*/  CALL.REL.NOINC `($__internal_1_$__cuda_sm10x_tcgen05_guardrail_trap_phase_invalid_during_alloc) ;  /* 0x00000028003c7944 */ /* 0x006fea0003c00000 */
.L_x_2:
[----:B------:R-:W-:Y:S05]  /*0300*/  WARPSYNC.ALL ;  /* 0x0000000000007948 */ /* 0x000fea0003800000 */
[----:B------:R-:W-:Y:S01]  /*0310*/  NOP ;  /* 0x0000000000007918 */ /* 0x000fe20000000000 */
.L_x_0:
[----:B------:R-:W3:Y:S08]  /*0320*/  S2UR UR4, SR_CgaCtaId ;  /* 0x00000000000479c3 */ /* 0x000ef00000008800 */
[----:B------:R-:W-:Y:S01]  /*0330*/  BAR.SYNC.DEFER_BLOCKING 0x0 ;  /* 0x0000000000007b1d */ /* 0x000fe20000010000 */
[----:B------:R-:W-:-:S05]  /*0340*/  LOP3.LUT R68, R0, 0xff, RZ, 0xc0, !PT ;  /* 0x000000ff00447812 */ /* 0x000fca00078ec0ff */
[----:B------:R-:W-:Y:S02]  /*0350*/  UMOV UR8, 0x400 ;  /* 0x0000040000087882 */ /* 0x000fe40000000000 */
[----:B------:R-:W4:Y:S08]  /*0360*/  LDC R4, c[0x0][0x398] ;  /* 0x0000e600ff047b82 */ /* 0x000f300000000800 */
[----:B------:R-:W5:Y:S01]  /*0370*/  LDC R10, c[0x0][0x3a0] ;  /* 0x0000e800ff0a7b82 */ /* 0x000f620000000800 */
[----:B---3--:R-:W-:-:S07]  /*0380*/  ULEA UR8, UR4, UR8, 0x18 ;  /* 0x0000000804087291 */ /* 0x008fce000f8ec0ff */
[----:B------:R-:W3:Y:S02]  /*0390*/  S2UR UR15, SR_CTAID.Y ;  /* 0x00000000000f79c3 */ /* 0x000ee40000002600 */
[----:B--2---:R-:W2:Y:S06]  /*03a0*/  LDS R3, [UR8] ;  /* 0x00000008ff037984 */ /* 0x004eac0008000800 */
[----:B------:R-:W-:Y:S06]  /*03b0*/  BAR.SYNC.DEFER_BLOCKING 0x0 ;  /* 0x0000000000007b1d */ /* 0x000fec0000010000 */
[----:B------:R-:W-:Y:S05]  /*03c0*/  @P2 BRA `(.L_x_5) ;  /* 0x0000000000182947 */ /* 0x000fea0003800000 */
[----:B------:R-:W-:Y:S01]  /*03d0*/  ELECT P0, URZ, PT ;  /* 0x0000000000ff782f */ /* 0x000fe20003800000 */
[----:B------:R-:W-:Y:S01]  /*03e0*/  IMAD.MOV.U32 R2, RZ, RZ, 0x1 ;  /* 0x00000001ff027424 */ /* 0x000fe200078e00ff */
[----:B------:R-:W-:Y:S01]  /*03f0*/  UMOV UR5, 0x40 ;  /* 0x0000004000057882 */ /* 0x000fe20000000000 */
[----:B------:R-:W-:Y:S01]  /*0400*/  UVIRTCOUNT.DEALLOC.SMPOOL 0x80 ;  /* 0x000000800000784c */ /* 0x000fe20000000000 */
[----:B------:R-:W-:-:S09]  /*0410*/  ULEA UR5, UR4, UR5, 0x18 ;  /* 0x0000000504057291 */ /* 0x000fd2000f8ec0ff */
[----:B------:R5:W-:Y:S03]  /*0420*/  @P0 STS.U8 [UR5], R2 ;  /* 0x00000002ff000988 */ /* 0x000be60008000005 */
.L_x_5:
[----:B------:R-:W5:Y:S01]  /*0430*/  S2UR UR4, SR_CTAID.Z ;  /* 0x00000000000479c3 */ /* 0x000f620000002700 */
[----:B------:R-:W4:Y:S01]  /*0440*/  LDCU UR5, c[0x0][0x370] ;  /* 0x00006e00ff0577ac */ /* 0x000f220008000800 */
[----:B------:R-:W-:Y:S01]  /*0450*/  ISETP.GE.U32.AND P0, PT, R68, 0x20, PT ;  /* 0x000000204400780c */ /* 0x000fe20003f06070 */
[----:B----4-:R-:W-:Y:S01]  /*0460*/  VIADD R4, R4, 0xffffffff ;  /* 0xffffffff04047836 */ /* 0x010fe20000000000 */
[C---:B------:R-:W-:Y:S01]  /*0470*/  ISETP.NE.U32.AND P3, PT, R68.reuse, RZ, PT ;  /* 0x000000ff4400720c */ /* 0x040fe20003f65070 */
[----:B------:R-:W5:Y:S01]  /*0480*/  LDCU UR6, c[0x0][0x374] ;  /* 0x00006e80ff0677ac */ /* 0x000f620008000800 */
[----:B------:R-:W-:Y:S01]  /*0490*/  LEA R11, R68, UR8, 0x2 ;  /* 0x00000008440b7c11 */ /* 0x000fe2000f8e10ff */
[----:B-----5:R-:W-:Y:S01]  /*04a0*/  VIADD R12, R10, 0xffffffff ;  /* 0xffffffff0a0c7836 */ /* 0x020fe20000000000 */
[----:B------:R-:W4:Y:S01]  /*04b0*/  S2UR UR7, SR_CTAID.X ;  /* 0x00000000000779c3 */ /* 0x000f220000002500 */
[----:B------:R-:W5:Y:S01]  /*04c0*/  LDCU.64 UR20, c[0x0][0x3c0] ;  /* 0x00007800ff1477ac */ /* 0x000f620008000a00 */
[----:B--2---:R-:W-:Y:S01]  /*04d0*/  R2UR UR23, R3 ;  /* 0x00000000031772ca */ /* 0x004fe200000e0000 */
[----:B------:R-:W-:Y:S04]  /*04e0*/  BSSY.RECONVERGENT B0, `(.L_x_6) ;  /* 0x0000011000007945 */ /* 0x000fe80003800200 */
[----:B------:R2:W-:Y:S01]  /*04f0*/  @!P0 STS [R11], RZ ;  /* 0x000000ff0b008388 */ /* 0x0005e20000000800 */
[----:B------:R-:W-:-:S03]  /*0500*/  NOP ;  /* 0x0000000000007918 */ /* 0x000fc60000000000 */
[----:B------:R2:W-:Y:S01]  /*0510*/  @!P3 STS [UR8+0x24], R4 ;  /* 0x00002404ff00b988 */ /* 0x0005e20008000808 */
[----:B---3--:R-:W-:-:S03]  /*0520*/  UIMAD UR4, UR4, UR6, UR15 ;  /* 0x00000006040472a4 */ /* 0x008fc6000f8e020f */
[----:B------:R2:W-:Y:S01]  /*0530*/  @!P3 STS [UR8+0x20], R12 ;  /* 0x0000200cff00b988 */ /* 0x0005e20008000808 */
[----:B----4-:R-:W-:-:S04]  /*0540*/  UIMAD UR4, UR4, UR5, UR7 ;  /* 0x00000005040472a4 */ /* 0x010fc8000f8e0207 */
[----:B------:R-:W-:-:S04]  /*0550*/  UIMAD UR4, UR4, 0x180, URZ ;  /* 0x00000180040478a4 */ /* 0x000fc8000f8e02ff */
[----:B-----5:R-:W-:-:S04]  /*0560*/  UIADD3 UR24, UP0, UPT, UR4, UR20, URZ ;  /* 0x0000001404187290 */ /* 0x020fc8000ff1e0ff */
[----:B------:R-:W-:Y:S01]  /*0570*/  ULEA.HI.X.SX32 UR25, UR4, UR21, 0x1, UP0 ;  /* 0x0000001504197291 */ /* 0x000fe200080f0eff */
[----:B--2---:R-:W-:Y:S11]  /*0580*/  @P3 BRA `(.L_x_7) ;  /* 0x0000000000183947 */ /* 0x004ff60003800000 */
[----:B------:R-:W2:Y:S01]  /*0590*/  LDS R2, [UR8+0x8] ;  /* 0x00000808ff027984 */ /* 0x000ea20008000800 */
[----:B------:R-:W3:Y:S01]  /*05a0*/  LDC.64 R6, c[0x0][0x380] ;  /* 0x0000e000ff067b82 */ /* 0x000ee20000000a00 */
[----:B------:R-:W-:Y:S02]  /*05b0*/  IMAD.MOV.U32 R3, RZ, RZ, 0x70 ;  /* 0x00000070ff037424 */ /* 0x000fe400078e00ff */
[----:B---3--:R3:W-:Y:S03]  /*05c0*/  STS.64 [UR8], R6 ;  /* 0x00000006ff007988 */ /* 0x0087e60008000a08 */
[----:B--2---:R-:W-:-:S05]  /*05d0*/  LOP3.LUT R2, R2, 0x10, R3, 0xd8, !PT ;  /* 0x0000001002027812 */ /* 0x004fca00078ed803 */
[----:B------:R3:W-:Y:S02]  /*05e0*/  STS [UR8+0x8], R2 ;  /* 0x00000802ff007988 */ /* 0x0007e40008000808 */
.L_x_7:
[----:B------:R-:W-:Y:S05]  /*05f0*/  BSYNC.RECONVERGENT B0 ;  /* 0x0000000000007941 */ /* 0x000fea0003800200 */
.L_x_6:
[----:B------:R-:W-:Y:S04]  /*0600*/  BSSY.RECONVERGENT B0, `(.L_x_8) ;  /* 0x000000a000007945 */ /* 0x000fe80003800200 */
[----:B------:R-:W-:Y:S05]  /*0610*/  @P3 BRA `(.L_x_9) ;  /* 0x0000000000203947 */ /* 0x000fea0003800000 */
[----:B---3--:R-:W2:Y:S01]  /*0620*/  LDS R2, [UR8+0x34] ;  /* 0x00003408ff027984 */ /* 0x008ea20008000800 */
[----:B------:R-:W-:Y:S02]  /*0630*/  IMAD.MOV.U32 R3, RZ, RZ, 0x1f000000 ;  /* 0x1f000000ff037424 */ /* 0x000fe400078e00ff */
[----:B------:R-:W-:Y:S01]  /*0640*/  @!P3 IMAD.MOV.U32 R5, RZ, RZ, 0x7f ;  /* 0x0000007fff05b424 */ /* 0x000fe200078e00ff */
[----:B------:R-:W3:Y:S02]  /*0650*/  @!P3 LDS R6, [UR8+0x38] ;  /* 0x00003808ff06b984 */ /* 0x000ee40008000800 */
[----:B--2---:R-:W-:Y:S02]  /*0660*/  LOP3.LUT R2, R2, 0xff000000, R3, 0xb8, !PT ;  /* 0xff00000002027812 */ /* 0x004fe400078eb803 */
[----:B---3--:R-:W-:-:S03]  /*0670*/  @!P3 LOP3.LUT R3, R6, 0xff, R5, 0xb8, !PT ;  /* 0x000000ff0603b812 */ /* 0x008fc600078eb805 */
[----:B------:R2:W-:Y:S04]  /*0680*/  STS [UR8+0x34], R2 ;  /* 0x00003402ff007988 */ /* 0x0005e80008000808 */
[----:B------:R2:W-:Y:S02]  /*0690*/  @!P3 STS [UR8+0x38], R3 ;  /* 0x00003803ff00b988 */ /* 0x0005e40008000808 */
.L_x_9:
[----:B------:R-:W-:Y:S05]  /*06a0*/  BSYNC.RECONVERGENT B0 ;  /* 0x0000000000007941 */ /* 0x000fea0003800200 */
.L_x_8:
[----:B------:R-:W-:Y:S04]  /*06b0*/  BSSY.RECONVERGENT B0, `(.L_x_10) ;  /* 0x000000e000007945 */ /* 0x000fe80003800200 */
[----:B------:R-:W-:Y:S05]  /*06c0*/  @P3 BRA `(.L_x_11) ;  /* 0x0000000000303947 */ /* 0x000fea0003800000 */
[----:B--2---:R-:W2:Y:S01]  /*06d0*/  LDS R3, [UR8+0x34] ;  /* 0x00003408ff037984 */ /* 0x004ea20008000800 */
[----:B------:R-:W4:Y:S03]  /*06e0*/  LDC.64 R8, c[0x0][0x3a8] ;  /* 0x0000ea00ff087b82 */ /* 0x000f260000000a00 */
[----:B---3--:R-:W3:Y:S01]  /*06f0*/  LDS R2, [UR8+0x1c] ;  /* 0x00001c08ff027984 */ /* 0x008ee20008000800 */
[C---:B----4-:R-:W-:Y:S01]  /*0700*/  SHF.L.U64.HI R6, R8.reuse, 0x1, R9 ;  /* 0x0000000108067819 */ /* 0x050fe20000010209 */
[----:B------:R-:W-:-:S03]  /*0710*/  IMAD.SHL.U32 R5, R8, 0x2, RZ ;  /* 0x0000000208057824 */ /* 0x000fc600078e00ff */
[--C-:B------:R-:W-:Y:S02]  /*0720*/  SHF.R.U32.HI R7, RZ, 0x4, R6.reuse ;  /* 0x00000004ff077819 */ /* 0x100fe40000011606 */
[----:B------:R-:W-:-:S05]  /*0730*/  SHF.R.U64 R5, R5, 0x4, R6 ;  /* 0x0000000405057819 */ /* 0x000fca0000001206 */
[----:B------:R4:W-:Y:S01]  /*0740*/  STS [UR8+0xc], R5 ;  /* 0x00000c05ff007988 */ /* 0x0009e20008000808 */
[----:B--2---:R-:W-:Y:S02]  /*0750*/  LOP3.LUT R3, R3, 0x7, RZ, 0xb8, !PT ;  /* 0x0000000703037812 */ /* 0x004fe400078eb8ff */
[----:B---3--:R-:W-:-:S03]  /*0760*/  LOP3.LUT R2, R2, 0xf, R7, 0xb8, !PT ;  /* 0x0000000f02027812 */ /* 0x008fc600078eb807 */
[----:B------:R4:W-:Y:S04]  /*0770*/  STS [UR8+0x34], R3 ;  /* 0x00003403ff007988 */ /* 0x0009e80008000808 */
[----:B------:R4:W-:Y:S02]  /*0780*/  STS [UR8+0x1c], R2 ;  /* 0x00001c02ff007988 */ /* 0x0009e40008000808 */
.L_x_11:
[----:B------:R-:W-:Y:S05]  /*0790*/  BSYNC.RECONVERGENT B0 ;  /* 0x0000000000007941 */ /* 0x000fea0003800200 */
.L_x_10:
[----:B------:R-:W-:Y:S04]  /*07a0*/  BSSY.RECONVERGENT B1, `(.L_x_12) ;  /* 0x000001a000017945 */ /* 0x000fe80003800200 */
[----:B------:R-:W-:Y:S04]  /*07b0*/  BSSY.RELIABLE B0, `(.L_x_13) ;  /* 0x0000015000007945 */ /* 0x000fe80003800100 */
[----:B------:R-:W-:Y:S05]  /*07c0*/  @P3 BRA `(.L_x_14) ;  /* 0x0000000000203947 */ /* 0x000fea0003800000 */
[----:B--234-:R-:W2:Y:S02]  /*07d0*/  LDS R2, [UR8+0x34] ;  /* 0x00003408ff027984 */ /* 0x01cea40008000800 */
[----:B--2---:R-:W-:-:S05]  /*07e0*/  LOP3.LUT R2, R2, 0x38, RZ, 0xb8, !PT ;  /* 0x0000003802027812 */ /* 0x004fca00078eb8ff */
[----:B------:R2:W-:Y:S01]  /*07f0*/  STS [UR8+0x34], R2 ;  /* 0x00003402ff007988 */ /* 0x0005e20008000808 */
[----:B------:R-:W-:Y:S05]  /*0800*/  @P3 BRA `(.L_x_15) ;  /* 0x0000000000203947 */ /* 0x000fea0003800000 */
[----:B--2---:R-:W2:Y:S01]  /*0810*/  LDS R2, [UR8+0x8] ;  /* 0x00000808ff027984 */ /* 0x004ea20008000800 */
[----:B------:R-:W-:-:S05]  /*0820*/  IMAD.MOV.U32 R3, RZ, RZ, 0x780 ;  /* 0x00000780ff037424 */ /* 0x000fca00078e00ff */
[----:B--2---:R-:W-:-:S05]  /*0830*/  LOP3.LUT R2, R2, 0x300, R3, 0xd8, !PT ;  /* 0x0000030002027812 */ /* 0x004fca00078ed803 */
[----:B------:R5:W-:Y:S02]  /*0840*/  STS [UR8+0x8], R2 ;  /* 0x00000802ff007988 */ /* 0x000be40008000808 */
.L_x_14:
[----:B------:R-:W-:Y:S05]  /*0850*/  @P3 BRA `(.L_x_16) ;  /* 0x0000000000283947 */ /* 0x000fea0003800000 */
[----:B--2345:R-:W2:Y:S02]  /*0860*/  LDS R2, [UR8+0x8] ;  /* 0x00000808ff027984 */ /* 0x03cea40008000800 */
[----:B--2---:R-:W-:-:S05]  /*0870*/  LOP3.LUT R2, R2, 0x1800, RZ, 0xb8, !PT ;  /* 0x0000180002027812 */ /* 0x004fca00078eb8ff */
[----:B------:R3:W-:Y:S02]  /*0880*/  STS [UR8+0x8], R2 ;  /* 0x00000802ff007988 */ /* 0x0007e40008000808 */
.L_x_15:
[----:B------:R-:W-:Y:S05]  /*0890*/  @P3 BREAK.RELIABLE B0 ;  /* 0x0000000000003942 */ /* 0x000fea0003800100 */
[----:B------:R-:W-:Y:S05]  /*08a0*/  @P3 BRA `(.L_x_17) ;  /* 0x0000000000243947 */ /* 0x000fea0003800000 */
[----:B------:R-:W4:Y:S01]  /*08b0*/  LDS R3, [UR8+0x8] ;  /* 0x00000808ff037984 */ /* 0x000f220008000800 */
[----:B--23--:R-:W-:-:S05]  /*08c0*/  IMAD.MOV.U32 R2, RZ, RZ, 0x6000 ;  /* 0x00006000ff027424 */ /* 0x00cfca00078e00ff */
[----:B----4-:R-:W-:-:S04]  /*08d0*/  LOP3.LUT R2, R3, 0x4000, R2, 0xd8, !PT ;  /* 0x0000400003027812 */ /* 0x010fc800078ed802 */
[----:B------:R-:W-:-:S05]  /*08e0*/  LOP3.LUT R2, R2, 0x400000, RZ, 0xb8, !PT ;  /* 0x0040000002027812 */ /* 0x000fca00078eb8ff */
[----:B------:R2:W-:Y:S02]  /*08f0*/  STS [UR8+0x8], R2 ;  /* 0x00000802ff007988 */ /* 0x0005e40008000808 */
.L_x_16:
[----:B------:R-:W-:Y:S05]  /*0900*/  BSYNC.RELIABLE B0 ;  /* 0x0000000000007941 */ /* 0x000fea0003800100 */
.L_x_13:
[----:B--2345:R-:W2:Y:S02]  /*0910*/  @!P3 LDS R2, [UR8+0x8] ;  /* 0x00000808ff02b984 */ /* 0x03cea40008000800 */
[----:B--2---:R-:W-:-:S05]  /*0920*/  @!P3 LOP3.LUT R2, R2, 0x8000, RZ, 0xb8, !PT ;  /* 0x000080000202b812 */ /* 0x004fca00078eb8ff */
[----:B------:R4:W-:Y:S02]  /*0930*/  @!P3 STS [UR8+0x8], R2 ;  /* 0x00000802ff00b988 */ /* 0x0009e40008000808 */
.L_x_17:
[----:B------:R-:W-:Y:S05]  /*0940*/  BSYNC.RECONVERGENT B1 ;  /* 0x0000000000017941 */ /* 0x000fea0003800200 */
.L_x_12:
[----:B------:R-:W-:Y:S05]  /*0950*/  WARPSYNC.ALL ;  /* 0x0000000000007948 */ /* 0x000fea0003800000 */
[----:B------:R-:W-:Y:S01]  /*0960*/  NOP ;  /* 0x0000000000007918 */ /* 0x000fe20000000000 */
[----:B------:R-:W-:Y:S05]  /*0970*/  @P0 BRA `(.L_x_18) ;  /* 0x0000000000300947 */ /* 0x000fea0003800000 */
[----:B--234-:R-:W2:Y:S01]  /*0980*/  S2R R2, SR_LANEID ;  /* 0x0000000000027919 */ /* 0x01cea20000000000 */
[----:B------:R-:W-:Y:S05]  /*0990*/  WARPSYNC.ALL ;  /* 0x0000000000007948 */ /* 0x000fea0003800000 */
[----:B------:R-:W-:Y:S01]  /*09a0*/  NOP ;  /* 0x0000000000007918 */ /* 0x000fe20000000000 */
[----:B--2---:R-:W-:-:S05]  /*09b0*/  IMAD.SHL.U32 R5, R2, 0x4, RZ ;  /* 0x0000000402057824 */ /* 0x004fca00078e00ff */
[----:B------:R-:W2:Y:S01]  /*09c0*/  LDS R7, [R5+UR8] ;  /* 0x0000000805077984 */ /* 0x000ea20008000800 */
[----:B------:R-:W-:-:S05]  /*09d0*/  IADD3 R2, P1, PT, R5, UR24, RZ ;  /* 0x0000001805027c10 */ /* 0x000fca000ff3e0ff */
[----:B------:R-:W-:-:S05]  /*09e0*/  IMAD.X R3, RZ, RZ, UR25, P1 ;  /* 0x00000019ff037e24 */ /* 0x000fca00088e06ff */
[----:B--2---:R5:W2:Y:S01]  /*09f0*/  ATOMG.E.EXCH.STRONG.GPU PT, RZ, [R2], R7 ;  /* 0x0000000702ff73a8 */ /* 0x004aa200041ee100 */
[----:B------:R-:W-:-:S04]  /*0a00*/  DEPBAR {5,4,3,2,1,0} ;  /* 0x0000003f0000791a */ /* 0x000fc80000000000 */
[----:B------:R-:W3:Y:S02]  /*0a10*/  CCTL.E.C.LDCU.IV.DEEP [UR24] ;  /* 0x0000000018007540 */ /* 0x000ee40009c08000 */
[----:B---3--:R5:W-:Y:S01]  /*0a20*/  UTMACCTL.IV [UR24] ;  /* 0x00000000180079b9 */ /* 0x008be20008000000 */
[----:B------:R-:W-:Y:S01]  /*0a30*/  NOP ;  /* 0x0000000000007918 */ /* 0x000fe20000000000 */
.L_x_18:
[----:B------:R-:W-:Y:S05]  /*0a40*/  @P0 BRA `(.L_x_19) ;  /* 0x00000000000c0947 */ /* 0x000fea0003800000 */
[----:B------:R0:W-:Y:S01]  /*0a50*/  UTMACMDFLUSH ;  /* 0x00000000000079b7 */ /* 0x0001e20000000000 */
[----:B------:R-:W-:Y:S05]  /*0a60*/  @P0 BRA `(.L_x_19) ;  /* 0x0000000000040947 */ /* 0x000fea0003800000 */
[----:B------:R-:W-:-:S04]  /*0a70*/  DEPBAR.LE SB0, 0x0 ;  /* 0x000080000000791a */ /* 0x000fc80000000000 */
.L_x_19:
[----:B------:R-:W-:Y:S05]  /*0a80*/  WARPSYNC.ALL ;  /* 0x0000000000007948 */ /* 0x000fea0003800000 */
[----:B------:R-:W-:Y:S01]  /*0a90*/  NOP ;  /* 0x0000000000007918 */ /* 0x000fe20000000000 */
[----:B--2---:R-:W-:Y:S06]  /*0aa0*/  BAR.SYNC.DEFER_BLOCKING 0x0 ;  /* 0x0000000000007b1d */ /* 0x004fec0000010000 */
[----:B------:R-:W-:Y:S02]  /*0ab0*/  BSSY.RECONVERGENT B1, `(.L_x_20) ;  /* 0x000000b000017945 */ /* 0x000fe40003800200 */
[----:B------:R-:W-:Y:S06]  /*0ac0*/  BAR.SYNC.DEFER_BLOCKING 0x0 ;  /* 0x0000000000007b1d */ /* 0x000fec0000010000 */
[----:B------:R2:W-:Y:S01]  /*0ad0*/  @!P0 STS [R11], RZ ;  /* 0x000000ff0b008388 */ /* 0x0005e20000000800 */
[----:B------:R-:W-:Y:S01]  /*0ae0*/  NOP ;  /* 0x0000000000007918 */ /* 0x000fe20000000000 */
[----:B------:R-:W-:Y:S05]  /*0af0*/  @P3 BRA `(.L_x_21) ;  /* 0x0000000000183947 */ /* 0x000fea0003800000 */
[----:B---345:R-:W3:Y:S01]  /*0b00*/  LDS R2, [UR8+0x8] ;  /* 0x00000808ff027984 */ /* 0x038ee20008000800 */
[----:B------:R-:W4:Y:S01]  /*0b10*/  LDC.64 R6, c[0x0][0x388] ;  /* 0x0000e200ff067b82 */ /* 0x000f220000000a00 */
[----:B------:R-:W-:Y:S02]  /*0b20*/  IMAD.MOV.U32 R3, RZ, RZ, 0x70 ;  /* 0x00000070ff037424 */ /* 0x000fe400078e00ff */
[----:B----4-:R4:W-:Y:S03]  /*0b30*/  STS.64 [UR8], R6 ;  /* 0x00000006ff007988 */ /* 0x0109e60008000a08 */
[----:B---3--:R-:W-:-:S05]  /*0b40*/  LOP3.LUT R2, R2, 0x10, R3, 0xd8, !PT ;  /* 0x0000001002027812 */ /* 0x008fca00078ed803 */
[----:B------:R4:W-:Y:S02]  /*0b50*/  STS [UR8+0x8], R2 ;  /* 0x00000802ff007988 */ /* 0x0009e40008000808 */
.L_x_21:
[----:B-----5:R-:W-:Y:S05]  /*0b60*/  BSYNC.RECONVERGENT B1 ;  /* 0x0000000000017941 */ /* 0x020fea0003800200 */
.L_x_20:
[----:B------:R-:W-:Y:S04]  /*0b70*/  BSSY.RECONVERGENT B2, `(.L_x_22) ;  /* 0x000000f000027945 */ /* 0x000fe80003800200 */
[----:B------:R-:W-:Y:S04]  /*0b80*/  BSSY.RELIABLE B1, `(.L_x_23) ;  /* 0x000000c000017945 */ /* 0x000fe80003800100 */
[----:B------:R-:W-:Y:S05]  /*0b90*/  @P3 BRA `(.L_x_24) ;  /* 0x0000000000283947 */ /* 0x000fea0003800000 */
[----:B---34-:R-:W3:Y:S01]  /*0ba0*/  LDS R2, [UR8+0x34] ;  /* 0x00003408ff027984 */ /* 0x018ee20008000800 */
[----:B------:R-:W-:Y:S01]  /*0bb0*/  IMAD.MOV.U32 R3, RZ, RZ, 0x1f000000 ;  /* 0x1f000000ff037424 */ /* 0x000fe200078e00ff */
[----:B------:R-:W-:Y:S05]  /*0bc0*/  @P3 BREAK.RELIABLE B1 ;  /* 0x0000000000013942 */ /* 0x000fea0003800100 */
[----:B---3--:R-:W-:-:S05]  /*0bd0*/  LOP3.LUT R2, R2, 0xff000000, R3, 0xb8, !PT ;  /* 0xff00000002027812 */ /* 0x008fca00078eb803 */
[----:B------:R3:W-:Y:S01]  /*0be0*/  STS [UR8+0x34], R2 ;  /* 0x00003402ff007988 */ /* 0x0007e20008000808 */
[----:B------:R-:W-:Y:S05]  /*0bf0*/  @P3 BRA `(.L_x_25) ;  /* 0x0000000000183947 */ /* 0x000fea0003800000 */
[----:B---3--:R-:W3:Y:S01]  /*0c00*/  LDS R2, [UR8+0x38] ;  /* 0x00003808ff027984 */ /* 0x008ee20008000800 */
[----:B------:R-:W-:-:S05]  /*0c10*/  IMAD.MOV.U32 R3, RZ, RZ, 0x7f ;  /* 0x0000007fff037424 */ /* 0x000fca00078e00ff */
[----:B---3--:R-:W-:-:S05]  /*0c20*/  LOP3.LUT R2, R2, 0xff, R3, 0xb8, !PT ;  /* 0x000000ff02027812 */ /* 0x008fca00078eb803 */
[----:B------:R5:W-:Y:S02]  /*0c30*/  STS [UR8+0x38], R2 ;  /* 0x00003802ff007988 */ /* 0x000be40008000808 */
.L_x_24:
[----:B------:R-:W-:Y:S05]  /*0c40*/  BSYNC.RELIABLE B1 ;  /* 0x0000000000017941 */ /* 0x000fea0003800100 */
.L_x_23:
[----:B------:R2:W-:Y:S02]  /*0c50*/  @!P3 STS [UR8+0x20], R12 ;  /* 0x0000200cff00b988 */ /* 0x0005e40008000808 */
.L_x_25:
[----:B------:R-:W-:Y:S05]  /*0c60*/  BSYNC.RECONVERGENT B2 ;  /* 0x0000000000027941 */ /* 0x000fea0003800200 */
.L_x_22:
[----:B------:R-:W-:Y:S05]  /*0c70*/  WARPSYNC.ALL ;  /* 0x0000000000007948 */ /* 0x000fea0003800000 */
[----:B------:R-:W-:Y:S01]  /*0c80*/  NOP ;  /* 0x0000000000007918 */ /* 0x000fe20000000000 */
[----:B------:R-:W2:Y:S01]  /*0c90*/  LDC R5, c[0x0][0x39c] ;  /* 0x0000e700ff057b82 */ /* 0x000ea20000000800 */
[----:B------:R-:W-:Y:S01]  /*0ca0*/  BSSY.RECONVERGENT B2, `(.L_x_26) ;  /* 0x0000010000027945 */ /* 0x000fe20003800200 */
[----:B--2---:R-:W-:-:S05]  /*0cb0*/  VIADD R5, R5, 0xffffffff ;  /* 0xffffffff05057836 */ /* 0x004fca0000000000 */
[----:B------:R2:W-:Y:S01]  /*0cc0*/  @!P3 STS [UR8+0x24], R5 ;  /* 0x00002405ff00b988 */ /* 0x0005e20008000808 */
[----:B------:R-:W-:Y:S05]  /*0cd0*/  @P3 BRA `(.L_x_27) ;  /* 0x0000000000303947 */ /* 0x000fea0003800000 */
[----:B------:R-:W2:Y:S01]  /*0ce0*/  LDS R3, [UR8+0x34] ;  /* 0x00003408ff037984 */ /* 0x000ea20008000800 */
[----:B----4-:R-:W4:Y:S03]  /*0cf0*/  LDC.64 R6, c[0x0][0x3b0] ;  /* 0x0000ec00ff067b82 */ /* 0x010f260000000a00 */
[----:B---3-5:R-:W3:Y:S01]  /*0d00*/  LDS R2, [UR8+0x1c] ;  /* 0x00001c08ff027984 */ /* 0x028ee20008000800 */
        /* <DEDUP_REMOVED lines=9> */
.L_x_27:
[----:B------:R-:W-:Y:S05]  /*0da0*/  BSYNC.RECONVERGENT B2 ;  /* 0x0000000000027941 */ /* 0x000fea0003800200 */
.L_x_26:
[----:B------:R-:W-:Y:S04]  /*0db0*/  BSSY.RECONVERGENT B3, `(.L_x_28) ;  /* 0x000001a000037945 */ /* 0x000fe80003800200 */
[----:B------:R-:W-:Y:S04]  /*0dc0*/  BSSY.RELIABLE B2, `(.L_x_29) ;  /* 0x0000015000027945 */ /* 0x000fe80003800100 */
[----:B------:R-:W-:Y:S05]  /*0dd0*/  @P3 BRA `(.L_x_30) ;  /* 0x0000000000203947 */ /* 0x000fea0003800000 */
[----:B---345:R-:W3:Y:S02]  /*0de0*/  LDS R2, [UR8+0x34] ;  /* 0x00003408ff027984 */ /* 0x038ee40008000800 */
[----:B---3--:R-:W-:-:S05]  /*0df0*/  LOP3.LUT R2, R2, 0x38, RZ, 0xb8, !PT ;  /* 0x0000003802027812 */ /* 0x008fca00078eb8ff */
[----:B------:R3:W-:Y:S01]  /*0e00*/  STS [UR8+0x34], R2 ;  /* 0x00003402ff007988 */ /* 0x0007e20008000808 */
[----:B------:R-:W-:Y:S05]  /*0e10*/  @P3 BRA `(.L_x_31) ;  /* 0x0000000000203947 */ /* 0x000fea0003800000 */
[----:B---3--:R-:W3:Y:S01]  /*0e20*/  LDS R2, [UR8+0x8] ;  /* 0x00000808ff027984 */ /* 0x008ee20008000800 */
[----:B------:R-:W-:-:S05]  /*0e30*/  IMAD.MOV.U32 R3, RZ, RZ, 0x780 ;  /* 0x00000780ff037424 */ /* 0x000fca00078e00ff */
[----:B---3--:R-:W-:-:S05]  /*0e40*/  LOP3.LUT R2, R2, 0x300, R3, 0xd8, !PT ;  /* 0x0000030002027812 */ /* 0x008fca00078ed803 */
[----:B------:R3:W-:Y:S02]  /*0e50*/  STS [UR8+0x8], R2 ;  /* 0x00000802ff007988 */ /* 0x0007e40008000808 */
.L_x_30:
[----:B------:R-:W-:Y:S05]  /*0e60*/  @P3 BRA `(.L_x_32) ;  /* 0x0000000000283947 */ /* 0x000fea0003800000 */
[----:B---345:R-:W3:Y:S02]  /*0e70*/  LDS R2, [UR8+0x8] ;  /* 0x00000808ff027984 */ /* 0x038ee40008000800 */
[----:B---3--:R-:W-:-:S05]  /*0e80*/  LOP3.LUT R2, R2, 0x1800, RZ, 0xb8, !PT ;  /* 0x0000180002027812 */ /* 0x008fca00078eb8ff */
[----:B------:R4:W-:Y:S02]  /*0e90*/  STS [UR8+0x8], R2 ;  /* 0x00000802ff007988 */ /* 0x0009e40008000808 */
.L_x_31:
[----:B------:R-:W-:Y:S05]  /*0ea0*/  @P3 BREAK.RELIABLE B2 ;  /* 0x0000000000023942 */ /* 0x000fea0003800100 */
[----:B------:R-:W-:Y:S05]  /*0eb0*/  @P3 BRA `(.L_x_33) ;  /* 0x0000000000243947 */ /* 0x000fea0003800000 */
[----:B---34-:R-:W3:Y:S01]  /*0ec0*/  LDS R2, [UR8+0x8] ;  /* 0x00000808ff027984 */ /* 0x018ee20008000800 */
[----:B------:R-:W-:-:S05]  /*0ed0*/  IMAD.MOV.U32 R3, RZ, RZ, 0x6000 ;  /* 0x00006000ff037424 */ /* 0x000fca00078e00ff */
[----:B---3--:R-:W-:-:S04]  /*0ee0*/  LOP3.LUT R2, R2, 0x4000, R3, 0xd8, !PT ;  /* 0x0000400002027812 */ /* 0x008fc800078ed803 */
[----:B------:R-:W-:-:S05]  /*0ef0*/  LOP3.LUT R2, R2, 0x400000, RZ, 0xb8, !PT ;  /* 0x0040000002027812 */ /* 0x000fca00078eb8ff */
[----:B------:R3:W-:Y:S02]  /*0f00*/  STS [UR8+0x8], R2 ;  /* 0x00000802ff007988 */ /* 0x0007e40008000808 */
.L_x_32:
[----:B------:R-:W-:Y:S05]  /*0f10*/  BSYNC.RELIABLE B2 ;  /* 0x0000000000027941 */ /* 0x000fea0003800100 */
.L_x_29:
[----:B---345:R-:W3:Y:S02]  /*0f20*/  @!P3 LDS R2, [UR8+0x8] ;  /* 0x00000808ff02b984 */ /* 0x038ee40008000800 */
[----:B---3--:R-:W-:-:S05]  /*0f30*/  @!P3 LOP3.LUT R2, R2, 0x8000, RZ, 0xb8, !PT ;  /* 0x000080000202b812 */ /* 0x008fca00078eb8ff */
[----:B------:R5:W-:Y:S02]  /*0f40*/  @!P3 STS [UR8+0x8], R2 ;  /* 0x00000802ff00b988 */ /* 0x000be40008000808 */
.L_x_33:
[----:B------:R-:W-:Y:S05]  /*0f50*/  BSYNC.RECONVERGENT B3 ;  /* 0x0000000000037941 */ /* 0x000fea0003800200 */
.L_x_28:
[----:B------:R-:W-:Y:S05]  /*0f60*/  WARPSYNC.ALL ;  /* 0x0000000000007948 */ /* 0x000fea0003800000 */
[----:B------:R-:W-:Y:S01]  /*0f70*/  NOP ;  /* 0x0000000000007918 */ /* 0x000fe20000000000 */
[----:B------:R-:W-:-:S04]  /*0f80*/  UIADD3 UR5, UPT, UPT, UR4, 0x80, URZ ;  /* 0x0000008004057890 */ /* 0x000fc8000fffe0ff */
[----:B------:R-:W-:-:S04]  /*0f90*/  UIADD3 UR26, UP0, UPT, UR5, UR20, URZ ;  /* 0x00000014051a7290 */ /* 0x000fc8000ff1e0ff */
[----:B------:R-:W-:Y:S01]  /*0fa0*/  ULEA.HI.X.SX32 UR27, UR5, UR21, 0x1, UP0 ;  /* 0x00000015051b7291 */ /* 0x000fe200080f0eff */
[----:B------:R-:W-:Y:S11]  /*0fb0*/  @P0 BRA `(.L_x_34) ;  /* 0x0000000000300947 */ /* 0x000ff60003800000 */
[----:B---345:R-:W3:Y:S01]  /*0fc0*/  S2R R2, SR_LANEID ;  /* 0x0000000000027919 */ /* 0x038ee20000000000 */
[----:B------:R-:W-:Y:S05]  /*0fd0*/  WARPSYNC.ALL ;  /* 0x0000000000007948 */ /* 0x000fea0003800000 */
[----:B------:R-:W-:Y:S01]  /*0fe0*/  NOP ;  /* 0x0000000000007918 */ /* 0x000fe20000000000 */
[----:B---3--:R-:W-:-:S05]  /*0ff0*/  IMAD.SHL.U32 R6, R2, 0x4, RZ ;  /* 0x0000000402067824 */ /* 0x008fca00078e00ff */
[----:B------:R-:W3:Y:S01]  /*1000*/  LDS R7, [R6+UR8] ;  /* 0x0000000806077984 */ /* 0x000ee20008000800 */
[----:B------:R-:W-:-:S05]  /*1010*/  IADD3 R2, P1, PT, R6, UR26, RZ ;  /* 0x0000001a06027c10 */ /* 0x000fca000ff3e0ff */
[----:B------:R-:W-:-:S05]  /*1020*/  IMAD.X R3, RZ, RZ, UR27, P1 ;  /* 0x0000001bff037e24 */ /* 0x000fca00088e06ff */
[----:B---3--:R3:W4:Y:S01]  /*1030*/  ATOMG.E.EXCH.STRONG.GPU PT, RZ, [R2], R7 ;  /* 0x0000000702ff73a8 */ /* 0x00872200041ee100 */
[----:B------:R-:W-:-:S04]  /*1040*/  DEPBAR {5,4,3,2,1,0} ;  /* 0x0000003f0000791a */ /* 0x000fc80000000000 */
[----:B------:R-:W5:Y:S02]  /*1050*/  CCTL.E.C.LDCU.IV.DEEP [UR26] ;  /* 0x000000001a007540 */ /* 0x000f640009c08000 */
[----:B-----5:R3:W-:Y:S01]  /*1060*/  UTMACCTL.IV [UR26] ;  /* 0x000000001a0079b9 */ /* 0x0207e20008000000 */
[----:B------:R-:W-:Y:S01]  /*1070*/  NOP ;  /* 0x0000000000007918 */ /* 0x000fe20000000000 */
.L_x_34:
[----:B------:R-:W-:Y:S05]  /*1080*/  @P0 BRA `(.L_x_35) ;  /* 0x00000000000c0947 */ /* 0x000fea0003800000 */
[----:B------:R0:W-:Y:S01]  /*1090*/  UTMACMDFLUSH ;  /* 0x00000000000079b7 */ /* 0x0001e20000000000 */
[----:B------:R-:W-:Y:S05]  /*10a0*/  @P0 BRA `(.L_x_35) ;  /* 0x0000000000040947 */ /* 0x000fea0003800000 */
[----:B------:R-:W-:-:S04]  /*10b0*/  DEPBAR.LE SB0, 0x0 ;  /* 0x000080000000791a */ /* 0x000fc80000000000 */
.L_x_35:
[----:B------:R-:W-:Y:S05]  /*10c0*/  WARPSYNC.ALL ;  /* 0x0000000000007948 */ /* 0x000fea0003800000 */
[----:B------:R-:W-:Y:S01]  /*10d0*/  NOP ;  /* 0x0000000000007918 */ /* 0x000fe20000000000 */
[----:B----4-:R-:W-:Y:S06]  /*10e0*/  BAR.SYNC.DEFER_BLOCKING 0x0 ;  /* 0x0000000000007b1d */ /* 0x010fec0000010000 */
[----:B------:R-:W-:Y:S02]  /*10f0*/  BSSY.RECONVERGENT B3, `(.L_x_36) ;  /* 0x000000b000037945 */ /* 0x000fe40003800200 */
[----:B------:R-:W-:Y:S06]  /*1100*/  BAR.SYNC.DEFER_BLOCKING 0x0 ;  /* 0x0000000000007b1d */ /* 0x000fec0000010000 */
[----:B------:R4:W-:Y:S01]  /*1110*/  @!P0 STS [R11], RZ ;  /* 0x000000ff0b008388 */ /* 0x0009e20000000800 */
[----:B------:R-:W-:Y:S01]  /*1120*/  NOP ;  /* 0x0000000000007918 */ /* 0x000fe20000000000 */
[----:B------:R-:W-:Y:S05]  /*1130*/  @P3 BRA `(.L_x_37) ;  /* 0x0000000000183947 */ /* 0x000fea0003800000 */
[----:B---3-5:R-:W3:Y:S01]  /*1140*/  LDS R2, [UR8+0x8] ;  /* 0x00000808ff027984 */ /* 0x028ee20008000800 */
[----:B------:R-:W5:Y:S01]  /*1150*/  LDC.64 R6, c[0x0][0x390] ;  /* 0x0000e400ff067b82 */ /* 0x000f620000000a00 */
[----:B------:R-:W-:Y:S02]  /*1160*/  IMAD.MOV.U32 R3, RZ, RZ, 0x70 ;  /* 0x00000070ff037424 */ /* 0x000fe400078e00ff */
[----:B-----5:R5:W-:Y:S03]  /*1170*/  STS.64 [UR8], R6 ;  /* 0x00000006ff007988 */ /* 0x020be60008000a08 */
[----:B---3--:R-:W-:-:S05]  /*1180*/  LOP3.LUT R2, R2, 0x10, R3, 0xd8, !PT ;  /* 0x0000001002027812 */ /* 0x008fca00078ed803 */
[----:B------:R5:W-:Y:S02]  /*1190*/  STS [UR8+0x8], R2 ;  /* 0x00000802ff007988 */ /* 0x000be40008000808 */
.L_x_37:
[----:B---3--:R-:W-:Y:S05]  /*11a0*/  BSYNC.RECONVERGENT B3 ;  /* 0x0000000000037941 */ /* 0x008fea0003800200 */
.L_x_36:
[----:B------:R-:W-:Y:S04]  /*11b0*/  BSSY.RECONVERGENT B4, `(.L_x_38) ;  /* 0x0000011000047945 */ /* 0x000fe80003800200 */
[----:B------:R-:W-:Y:S04]  /*11c0*/  BSSY.RELIABLE B3, `(.L_x_39) ;  /* 0x000000e000037945 */ /* 0x000fe80003800100 */
[----:B------:R-:W-:Y:S05]  /*11d0*/  @P3 BRA `(.L_x_40) ;  /* 0x0000000000243947 */ /* 0x000fea0003800000 */
[----:B-----5:R-:W3:Y:S01]  /*11e0*/  LDS R2, [UR8+0x34] ;  /* 0x00003408ff027984 */ /* 0x020ee20008000800 */
[----:B------:R-:W-:-:S05]  /*11f0*/  IMAD.MOV.U32 R3, RZ, RZ, 0x3f000000 ;  /* 0x3f000000ff037424 */ /* 0x000fca00078e00ff */
[----:B---3--:R-:W-:-:S05]  /*1200*/  LOP3.LUT R2, R2, 0xff000000, R3, 0xb8, !PT ;  /* 0xff00000002027812 */ /* 0x008fca00078eb803 */
[----:B------:R3:W-:Y:S01]  /*1210*/  STS [UR8+0x34], R2 ;  /* 0x00003402ff007988 */ /* 0x0007e20008000808 */
[----:B------:R-:W-:Y:S05]  /*1220*/  @P3 BRA `(.L_x_41) ;  /* 0x00000000001c3947 */ /* 0x000fea0003800000 */
[----:B---3--:R-:W3:Y:S01]  /*1230*/  LDS R2, [UR8+0x38] ;  /* 0x00003808ff027984 */ /* 0x008ee20008000800 */
[----:B------:R-:W-:-:S05]  /*1240*/  IMAD.MOV.U32 R3, RZ, RZ, 0x7f ;  /* 0x0000007fff037424 */ /* 0x000fca00078e00ff */
[----:B---3--:R-:W-:-:S05]  /*1250*/  LOP3.LUT R2, R2, 0xff, R3, 0xb8, !PT ;  /* 0x000000ff02027812 */ /* 0x008fca00078eb803 */
[----:B------:R3:W-:Y:S02]  /*1260*/  STS [UR8+0x38], R2 ;  /* 0x00003802ff007988 */ /* 0x0007e40008000808 */
.L_x_40:
[----:B------:R-:W-:Y:S05]  /*1270*/  @P3 BREAK.RELIABLE B3 ;  /* 0x0000000000033942 */ /* 0x000fea0003800100 */
[----:B------:R-:W-:Y:S05]  /*1280*/  @P3 BRA `(.L_x_42) ;  /* 0x00000000000c3947 */ /* 0x000fea0003800000 */
[----:B------:R2:W-:Y:S02]  /*1290*/  STS [UR8+0x20], R5 ;  /* 0x00002005ff007988 */ /* 0x0005e40008000808 */
.L_x_41:
[----:B------:R-:W-:Y:S05]  /*12a0*/  BSYNC.RELIABLE B3 ;  /* 0x0000000000037941 */ /* 0x000fea0003800100 */
.L_x_39:
[----:B------:R2:W-:Y:S02]  /*12b0*/  @!P3 STS [UR8+0x24], R4 ;  /* 0x00002404ff00b988 */ /* 0x0005e40008000808 */
.L_x_42:
[----:B------:R-:W-:Y:S05]  /*12c0*/  BSYNC.RECONVERGENT B4 ;  /* 0x0000000000047941 */ /* 0x000fea0003800200 */
.L_x_38:
[----:B------:R-:W-:Y:S05]  /*12d0*/  WARPSYNC.ALL ;  /* 0x0000000000007948 */ /* 0x000fea0003800000 */
[----:B------:R-:W-:Y:S01]  /*12e0*/  NOP ;  /* 0x0000000000007918 */ /* 0x000fe20000000000 */
[----:B------:R-:W-:Y:S04]  /*12f0*/  BSSY.RECONVERGENT B4, `(.L_x_43) ;  /* 0x000000e000047945 */ /* 0x000fe80003800200 */
[----:B------:R-:W-:Y:S05]  /*1300*/  @P3 BRA `(.L_x_44) ;  /* 0x0000000000303947 */ /* 0x000fea0003800000 */
[----:B------:R-:W2:Y:S02]  /*1310*/  LDS R3, [UR8+0x34] ;  /* 0x00003408ff037984 */ /* 0x000ea40008000800 */
[----:B--2---:R-:W2:Y:S02]  /*1320*/  LDC.64 R4, c[0x0][0x3b8] ;  /* 0x0000ee00ff047b82 */ /* 0x004ea40000000a00 */
[----:B---3-5:R-:W3:Y:S01]  /*1330*/  LDS R2, [UR8+0x1c] ;  /* 0x00001c08ff027984 */ /* 0x028ee20008000800 */
[C---:B--2---:R-:W-:Y:S01]  /*1340*/  SHF.L.U64.HI R5, R4.reuse, 0x1, R5 ;  /* 0x0000000104057819 */ /* 0x044fe20000010205 */
[----:B------:R-:W-:-:S03]  /*1350*/  IMAD.SHL.U32 R4, R4, 0x2, RZ ;  /* 0x0000000204047824 */ /* 0x000fc600078e00ff */
[--C-:B------:R-:W-:Y:S02]  /*1360*/  SHF.R.U32.HI R7, RZ, 0x4, R5.reuse ;  /* 0x00000004ff077819 */ /* 0x100fe40000011605 */
[----:B------:R-:W-:-:S05]  /*1370*/  SHF.R.U64 R4, R4, 0x4, R5 ;  /* 0x0000000404047819 */ /* 0x000fca0000001205 */
[----:B------:R2:W-:Y:S01]  /*1380*/  STS [UR8+0xc], R4 ;  /* 0x00000c04ff007988 */ /* 0x0005e20008000808 */
[----:B------:R-:W-:Y:S02]  /*1390*/  LOP3.LUT R3, R3, 0x7, RZ, 0xb8, !PT ;  /* 0x0000000703037812 */ /* 0x000fe400078eb8ff */
[----:B---3--:R-:W-:-:S03]  /*13a0*/  LOP3.LUT R2, R2, 0xf, R7, 0xb8, !PT ;  /* 0x0000000f02027812 */ /* 0x008fc600078eb807 */
[----:B------:R2:W-:Y:S04]  /*13b0*/  STS [UR8+0x34], R3 ;  /* 0x00003403ff007988 */ /* 0x0005e80008000808 */
[----:B------:R2:W-:Y:S02]  /*13c0*/  STS [UR8+0x1c], R2 ;  /* 0x00001c02ff007988 */ /* 0x0005e40008000808 */
.L_x_44:
[----:B------:R-:W-:Y:S05]  /*13d0*/  BSYNC.RECONVERGENT B4 ;  /* 0x0000000000047941 */ /* 0x000fea0003800200 */
.L_x_43:
[----:B------:R-:W-:Y:S04]  /*13e0*/  BSSY.RECONVERGENT B5, `(.L_x_45) ;  /* 0x000001a000057945 */ /* 0x000fe80003800200 */
[----:B------:R-:W-:Y:S04]  /*13f0*/  BSSY.RELIABLE B4, `(.L_x_46) ;  /* 0x0000015000047945 */ /* 0x000fe80003800100 */
[----:B------:R-:W-:Y:S05]  /*1400*/  @P3 BRA `(.L_x_47) ;  /* 0x0000000000203947 */ /* 0x000fea0003800000 */
[----:B--23-5:R-:W2:Y:S02]  /*1410*/  LDS R2, [UR8+0x34] ;  /* 0x00003408ff027984 */ /* 0x02cea40008000800 */
[----:B--2---:R-:W-:-:S05]  /*1420*/  LOP3.LUT R2, R2, 0x38, RZ, 0xb8, !PT ;  /* 0x0000003802027812 */ /* 0x004fca00078eb8ff */
[----:B------:R2:W-:Y:S01]  /*1430*/  STS [UR8+0x34], R2 ;  /* 0x00003402ff007988 */ /* 0x0005e20008000808 */
[----:B------:R-:W-:Y:S05]  /*1440*/  @P3 BRA `(.L_x_48) ;  /* 0x0000000000203947 */ /* 0x000fea0003800000 */
[----:B--2---:R-:W2:Y:S01]  /*1450*/  LDS R2, [UR8+0x8] ;  /* 0x00000808ff027984 */ /* 0x004ea20008000800 */
[----:B------:R-:W-:-:S05]  /*1460*/  IMAD.MOV.U32 R3, RZ, RZ, 0x780 ;  /* 0x00000780ff037424 */ /* 0x000fca00078e00ff */
[----:B--2---:R-:W-:-:S05]  /*1470*/  LOP3.LUT R2, R2, 0x300, R3, 0xd8, !PT ;  /* 0x0000030002027812 */ /* 0x004fca00078ed803 */
[----:B------:R2:W-:Y:S02]  /*1480*/  STS [UR8+0x8], R2 ;  /* 0x00000802ff007988 */ /* 0x0005e40008000808 */
.L_x_47:
[----:B------:R-:W-:Y:S05]  /*1490*/  @P3 BRA `(.L_x_49) ;  /* 0x0000000000283947 */ /* 0x000fea0003800000 */
[----:B--23-5:R-:W2:Y:S02]  /*14a0*/  LDS R2, [UR8+0x8] ;  /* 0x00000808ff027984 */ /* 0x02cea40008000800 */
[----:B--2---:R-:W-:-:S05]  /*14b0*/  LOP3.LUT R2, R2, 0x1800, RZ, 0xb8, !PT ;  /* 0x0000180002027812 */ /* 0x004fca00078eb8ff */
[----:B------:R3:W-:Y:S02]  /*14c0*/  STS [UR8+0x8], R2 ;  /* 0x00000802ff007988 */ /* 0x0007e40008000808 */
.L_x_48:
[----:B------:R-:W-:Y:S05]  /*14d0*/  @P3 BREAK.RELIABLE B4 ;  /* 0x0000000000043942 */ /* 0x000fea0003800100 */
[----:B------:R-:W-:Y:S05]  /*14e0*/  @P3 BRA `(.L_x_50) ;  /* 0x0000000000243947 */ /* 0x000fea0003800000 */
[----:B--23--:R-:W2:Y:S01]  /*14f0*/  LDS R2, [UR8+0x8] ;  /* 0x00000808ff027984 */ /* 0x00cea20008000800 */
[----:B------:R-:W-:-:S05]  /*1500*/  IMAD.MOV.U32 R3, RZ, RZ, 0x6000 ;  /* 0x00006000ff037424 */ /* 0x000fca00078e00ff */
[----:B--2---:R-:W-:-:S04]  /*1510*/  LOP3.LUT R2, R2, 0x6000, R3, 0xd8, !PT ;  /* 0x0000600002027812 */ /* 0x004fc800078ed803 */
[----:B------:R-:W-:-:S05]  /*1520*/  LOP3.LUT R2, R2, 0x400000, RZ, 0xb8, !PT ;  /* 0x0040000002027812 */ /* 0x000fca00078eb8ff */
[----:B------:R2:W-:Y:S02]  /*1530*/  STS [UR8+0x8], R2 ;  /* 0x00000802ff007988 */ /* 0x0005e40008000808 */
.L_x_49:
[----:B------:R-:W-:Y:S05]  /*1540*/  BSYNC.RELIABLE B4 ;  /* 0x0000000000047941 */ /* 0x000fea0003800100 */
.L_x_46:
[----:B--23-5:R-:W2:Y:S02]  /*1550*/  @!P3 LDS R2, [UR8+0x8] ;  /* 0x00000808ff02b984 */ /* 0x02cea40008000800 */
[----:B--2---:R-:W-:-:S05]  /*1560*/  @!P3 LOP3.LUT R2, R2, 0x8000, RZ, 0xb8, !PT ;  /* 0x000080000202b812 */ /* 0x004fca00078eb8ff */
[----:B------:R5:W-:Y:S02]  /*1570*/  @!P3 STS [UR8+0x8], R2 ;  /* 0x00000802ff00b988 */ /* 0x000be40008000808 */
.L_x_50:
[----:B------:R-:W-:Y:S05]  /*1580*/  BSYNC.RECONVERGENT B5 ;  /* 0x0000000000057941 */ /* 0x000fea0003800200 */
.L_x_45:
[----:B------:R-:W-:Y:S05]  /*1590*/  WARPSYNC.ALL ;  /* 0x0000000000007948 */ /* 0x000fea0003800000 */
[----:B------:R-:W-:Y:S01]  /*15a0*/  NOP ;  /* 0x0000000000007918 */ /* 0x000fe20000000000 */
[----:B------:R-:W-:-:S04]  /*15b0*/  UIADD3 UR4, UPT, UPT, UR4, 0x100, URZ ;  /* 0x0000010004047890 */ /* 0x000fc8000fffe0ff */
[----:B------:R-:W-:-:S04]  /*15c0*/  UIADD3 UR20, UP0, UPT, UR4, UR20, URZ ;  /* 0x0000001404147290 */ /* 0x000fc8000ff1e0ff */
[----:B------:R-:W-:Y:S01]  /*15d0*/  ULEA.HI.X.SX32 UR21, UR4, UR21, 0x1, UP0 ;  /* 0x0000001504157291 */ /* 0x000fe200080f0eff */
[----:B------:R-:W-:Y:S11]  /*15e0*/  @P0 BRA `(.L_x_51) ;  /* 0x0000000000300947 */ /* 0x000ff60003800000 */
[----:B--23-5:R-:W2:Y:S01]  /*15f0*/  S2R R2, SR_LANEID ;  /* 0x0000000000027919 */ /* 0x02cea20000000000 */
[----:B------:R-:W-:Y:S05]  /*1600*/  WARPSYNC.ALL ;  /* 0x0000000000007948 */ /* 0x000fea0003800000 */
[----:B------:R-:W-:Y:S01]  /*1610*/  NOP ;  /* 0x0000000000007918 */ /* 0x000fe20000000000 */
[----:B--2---:R-:W-:-:S05]  /*1620*/  IMAD.SHL.U32 R4, R2, 0x4, RZ ;  /* 0x0000000402047824 */ /* 0x004fca00078e00ff */
[----:B------:R-:W2:Y:S01]  /*1630*/  LDS R5, [R4+UR8] ;  /* 0x0000000804057984 */ /* 0x000ea20008000800 */
[----:B------:R-:W-:-:S05]  /*1640*/  IADD3 R2, P1, PT, R4, UR20, RZ ;  /* 0x0000001404027c10 */ /* 0x000fca000ff3e0ff */
[----:B------:R-:W-:-:S05]  /*1650*/  IMAD.X R3, RZ, RZ, UR21, P1 ;  /* 0x00000015ff037e24 */ /* 0x000fca00088e06ff */
[----:B--2---:R2:W3:Y:S01]  /*1660*/  ATOMG.E.EXCH.STRONG.GPU PT, RZ, [R2], R5 ;  /* 0x0000000502ff73a8 */ /* 0x0044e200041ee100 */
[----:B------:R-:W-:-:S04]  /*1670*/  DEPBAR {5,4,3,2,1,0} ;  /* 0x0000003f0000791a */ /* 0x000fc80000000000 */
[----:B------:R-:W5:Y:S02]  /*1680*/  CCTL.E.C.LDCU.IV.DEEP [UR20] ;  /* 0x0000000014007540 */ /* 0x000f640009c08000 */
[----:B-----5:R2:W-:Y:S01]  /*1690*/  UTMACCTL.IV [UR20] ;  /* 0x00000000140079b9 */ /* 0x0205e20008000000 */
[----:B------:R-:W-:Y:S01]  /*16a0*/  NOP ;  /* 0x0000000000007918 */ /* 0x000fe20000000000 */
.L_x_51:
[----:B------:R-:W-:Y:S05]  /*16b0*/  @P0 BRA `(.L_x_52) ;  /* 0x00000000000c0947 */ /* 0x000fea0003800000 */
[----:B------:R0:W-:Y:S01]  /*16c0*/  UTMACMDFLUSH ;  /* 0x00000000000079b7 */ /* 0x0001e20000000000 */
[----:B------:R-:W-:Y:S05]  /*16d0*/  @P0 BRA `(.L_x_52) ;  /* 0x0000000000040947 */ /* 0x000fea0003800000 */
[----:B------:R-:W-:-:S04]  /*16e0*/  DEPBAR.LE SB0, 0x0 ;  /* 0x000080000000791a */ /* 0x000fc80000000000 */
.L_x_52:
[----:B------:R-:W-:Y:S05]  /*16f0*/  WARPSYNC.ALL ;  /* 0x0000000000007948 */ /* 0x000fea0003800000 */
[----:B------:R-:W-:Y:S01]  /*1700*/  NOP ;  /* 0x0000000000007918 */ /* 0x000fe20000000000 */
[----:B---3--:R-:W-:Y:S01]  /*1710*/  BAR.SYNC.DEFER_BLOCKING 0x0 ;  /* 0x0000000000007b1d */ /* 0x008fe20000010000 */
[----:B--2--5:R-:W-:Y:S01]  /*1720*/  SHF.R.U32.HI R2, RZ, 0x5, R0 ;  /* 0x00000005ff027819 */ /* 0x024fe20000011600 */
[----:B------:R-:W-:-:S03]  /*1730*/  USHF.L.U32 UR15, UR15, 0x7, URZ ;  /* 0x000000070f0f7899 */ /* 0x000fc600080006ff */
[----:B------:R-:W-:Y:S01]  /*1740*/  R2UR UR22, R2 ;  /* 0x00000000021672ca */ /* 0x000fe200000e0000 */
[----:B------:R-:W-:Y:S01]  /*1750*/  VOTEU.ALL UP0, P3 ;  /* 0x0000000000ff7886 */ /* 0x000fe20001800000 */
[----:B------:R-:W-:Y:S01]  /*1760*/  UMOV UR4, 0x1 ;  /* 0x0000000100047882 */ /* 0x000fe20000000000 */
[----:B------:R-:W-:Y:S01]  /*1770*/  VOTEU.ALL UP1, P3 ;  /* 0x0000000000ff7886 */ /* 0x000fe20001820000 */
[----:B------:R-:W-:Y:S02]  /*1780*/  BSSY.RECONVERGENT B5, `(.L_x_53) ;  /* 0x0000018000057945 */ /* 0x000fe40003800200 */
[----:B------:R-:W-:-:S04]  /*1790*/  @!UP0 UIADD3 UR10, UPT, UPT, -UR4, 0x100000, URZ ;  /* 0x00100000040a8890 */ /* 0x000fc8000fffe1ff */
[----:B------:R-:W-:Y:S02]  /*17a0*/  @!UP0 USHF.L.U32 UR11, UR10, 0xb, URZ ;  /* 0x0000000b0a0b8899 */ /* 0x000fe400080006ff */
[----:B------:R-:W-:Y:S02]  /*17b0*/  @!UP0 USHF.L.U32 UR10, UR10, 0x1, URZ ;  /* 0x000000010a0a8899 */ /* 0x000fe400080006ff */
[----:B------:R-:W-:-:S04]  /*17c0*/  @!UP0 UIADD3 UR4, UPT, UPT, -UR4, 0x100000, URZ ;  /* 0x0010000004048890 */ /* 0x000fc8000fffe1ff */
[----:B------:R-:W-:Y:S02]  /*17d0*/  @!UP0 USHF.L.U32 UR5, UR4, 0xb, URZ ;  /* 0x0000000b04058899 */ /* 0x000fe400080006ff */
[----:B------:R-:W-:Y:S01]  /*17e0*/  @!UP0 USHF.L.U32 UR4, UR4, 0x1, URZ ;  /* 0x0000000104048899 */ /* 0x000fe200080006ff */
[----:B------:R-:W-:Y:S01]  /*17f0*/  VOTEU.ALL UP0, P3 ;  /* 0x0000000000ff7886 */ /* 0x000fe20001800000 */
[----:B------:R-:W2:Y:S04]  /*1800*/  FENCE.VIEW.ASYNC.S ;  /* 0x00000000000073c6 */ /* 0x000ea80000000000 */
[----:B--2---:R2:W3:Y:S06]  /*1810*/  @!UP0 SYNCS.EXCH.64 URZ, [UR8+0xc000], UR10 ;  /* 0x00c0000a08ff85b2 */ /* 0x0044ec0008000100 */
[----:B------:R2:W3:Y:S02]  /*1820*/  @!UP1 SYNCS.EXCH.64 URZ, [UR8+0xc020], UR4 ;  /* 0x00c0200408ff95b2 */ /* 0x0004e40008000100 */
[----:B---3--:R-:W-:Y:S06]  /*1830*/  BAR.SYNC.DEFER_BLOCKING 0x0 ;  /* 0x0000000000007b1d */ /* 0x008fec0000010000 */
[----:B------:R-:W-:Y:S05]  /*1840*/  @P3 BRA `(.L_x_54) ;  /* 0x00000000002c3947 */ /* 0x000fea0003800000 */
[----:B--2---:R-:W-:Y:S02]  /*1850*/  UMOV UR4, 0x1 ;  /* 0x0000000100047882 */ /* 0x004fe40000000000 */
[----:B------:R-:W-:-:S04]  /*1860*/  UIADD3 UR10, UPT, UPT, -UR4, 0x100000, URZ ;  /* 0x00100000040a7890 */ /* 0x000fc8000fffe1ff */
[----:B------:R-:W-:Y:S02]  /*1870*/  USHF.L.U32 UR11, UR10, 0xb, URZ ;  /* 0x0000000b0a0b7899 */ /* 0x000fe400080006ff */
[----:B------:R-:W-:Y:S02]  /*1880*/  USHF.L.U32 UR10, UR10, 0x1, URZ ;  /* 0x000000010a0a7899 */ /* 0x000fe400080006ff */
[----:B------:R-:W-:-:S04]  /*1890*/  UIADD3 UR4, UPT, UPT, -UR4, 0x100000, URZ ;  /* 0x0010000004047890 */ /* 0x000fc8000fffe1ff */
[----:B------:R-:W-:Y:S02]  /*18a0*/  USHF.L.U32 UR5, UR4, 0xb, URZ ;  /* 0x0000000b04057899 */ /* 0x000fe400080006ff */
[----:B------:R-:W-:Y:S01]  /*18b0*/  USHF.L.U32 UR4, UR4, 0x1, URZ ;  /* 0x0000000104047899 */ /* 0x000fe200080006ff */
[----:B------:R-:W2:Y:S03]  /*18c0*/  FENCE.VIEW.ASYNC.S ;  /* 0x00000000000073c6 */ /* 0x000ea60000000000 */
[----:B--2---:R3:W5:Y:S08]  /*18d0*/  SYNCS.EXCH.64 URZ, [UR8+0xc008], UR10 ;  /* 0x00c0080a08ff75b2 */ /* 0x0047700008000100 */
[----:B------:R3:W2:Y:S02]  /*18e0*/  SYNCS.EXCH.64 URZ, [UR8+0xc028], UR4 ;  /* 0x00c0280408ff75b2 */ /* 0x0006a40008000100 */
[----:B---3--:R-:W-:Y:S01]  /*18f0*/  NOP ;  /* 0x0000000000007918 */ /* 0x008fe20000000000 */
.L_x_54:
[----:B--2---:R-:W-:Y:S05]  /*1900*/  BSYNC.RECONVERGENT B5 ;  /* 0x0000000000057941 */ /* 0x004fea0003800200 */
.L_x_53:
[----:B-----5:R-:W-:Y:S01]  /*1910*/  BAR.SYNC.DEFER_BLOCKING 0x0 ;  /* 0x0000000000007b1d */ /* 0x020fe20000010000 */
[----:B------:R-:W-:Y:S01]  /*1920*/  UIADD3 UR12, UPT, UPT, UR8, 0xc020, URZ ;  /* 0x0000c020080c7890 */ /* 0x000fe2000fffe0ff */
[----:B------:R-:W-:Y:S01]  /*1930*/  ISETP.GE.AND P0, PT, R10, 0x1, PT ;  /* 0x000000010a00780c */ /* 0x000fe20003f06270 */
[----:B------:R-:W-:-:S03]  /*1940*/  USHF.L.U32 UR19, UR7, 0x7, URZ ;  /* 0x0000000707137899 */ /* 0x000fc600080006ff */
[----:B------:R-:W-:Y:S04]  /*1950*/  BSSY.RECONVERGENT B5, `(.L_x_55) ;  /* 0x000000d000057945 */ /* 0x000fe80003800200 */
[----:B------:R-:W-:Y:S05]  /*1960*/  @P3 BRA `(.L_x_56) ;  /* 0x00000000002c3947 */ /* 0x000fea0003800000 */
[----:B------:R-:W-:Y:S02]  /*1970*/  UMOV UR4, 0x1 ;  /* 0x0000000100047882 */ /* 0x000fe40000000000 */
[----:B------:R-:W-:-:S04]  /*1980*/  UIADD3 UR10, UPT, UPT, -UR4, 0x100000, URZ ;  /* 0x00100000040a7890 */ /* 0x000fc8000fffe1ff */
[----:B------:R-:W-:Y:S02]  /*1990*/  USHF.L.U32 UR11, UR10, 0xb, URZ ;  /* 0x0000000b0a0b7899 */ /* 0x000fe400080006ff */
[----:B------:R-:W-:Y:S02]  /*19a0*/  USHF.L.U32 UR10, UR10, 0x1, URZ ;  /* 0x000000010a0a7899 */ /* 0x000fe400080006ff */
[----:B------:R-:W-:-:S04]  /*19b0*/  UIADD3 UR4, UPT, UPT, -UR4, 0x100000, URZ ;  /* 0x0010000004047890 */ /* 0x000fc8000fffe1ff */
[----:B------:R-:W-:Y:S02]  /*19c0*/  USHF.L.U32 UR5, UR4, 0xb, URZ ;  /* 0x0000000b04057899 */ /* 0x000fe400080006ff */
[----:B------:R-:W-:Y:S01]  /*19d0*/  USHF.L.U32 UR4, UR4, 0x1, URZ ;  /* 0x0000000104047899 */ /* 0x000fe200080006ff */
[----:B------:R-:W2:Y:S03]  /*19e0*/  FENCE.VIEW.ASYNC.S ;  /* 0x00000000000073c6 */ /* 0x000ea60000000000 */
[----:B--2---:R2:W3:Y:S08]  /*19f0*/  SYNCS.EXCH.64 URZ, [UR8+0xc010], UR10 ;  /* 0x00c0100a08ff75b2 */ /* 0x0044f00008000100 */
[----:B------:R2:W5:Y:S01]  /*1a00*/  SYNCS.EXCH.64 URZ, [UR8+0xc030], UR4 ;  /* 0x00c0300408ff75b2 */ /* 0x0005620008000100 */
[----:B------:R-:W-:Y:S01]  /*1a10*/  NOP ;  /* 0x0000000000007918 */ /* 0x000fe20000000000 */
.L_x_56:
[----:B--2---:R-:W-:Y:S05]  /*1a20*/  BSYNC.RECONVERGENT B5 ;  /* 0x0000000000057941 */ /* 0x004fea0003800200 */
.L_x_55:
[----:B------:R-:W-:Y:S05]  /*1a30*/  @!P0 BRA `(.L_x_57) ;  /* 0x0000000800148947 */ /* 0x000fea0003800000 */
[----:B---3-5:R-:W-:Y:S01]  /*1a40*/  BAR.SYNC.DEFER_BLOCKING 0x0 ;  /* 0x0000000000007b1d */ /* 0x028fe20000010000 */
[----:B------:R-:W-:Y:S01]  /*1a50*/  @!P3 IMAD.MOV.U32 R2, RZ, RZ, 0x4000 ;  /* 0x00004000ff02b424 */ /* 0x000fe200078e00ff */
[----:B------:R-:W-:Y:S02]  /*1a60*/  ELECT P1, URZ, PT ;  /* 0x0000000000ff782f */ /* 0x000fe40003820000 */
[----:B------:R-:W-:Y:S02]  /*1a70*/  ELECT P0, URZ, PT ;  /* 0x0000000000ff782f */ /* 0x000fe40003800000 */
[C---:B------:R-:W-:Y:S01]  /*1a80*/  ISETP.LT.U32.AND P1, PT, R68.reuse, 0x20, P1 ;  /* 0x000000204400780c */ /* 0x040fe20000f21070 */
[----:B------:R-:W-:Y:S01]  /*1a90*/  UMOV UR11, UR19 ;  /* 0x00000013000b7c82 */ /* 0x000fe20008000000 */
[----:B------:R-:W-:Y:S01]  /*1aa0*/  ISETP.LT.U32.AND P0, PT, R68, 0x20, P0 ;  /* 0x000000204400780c */ /* 0x000fe20000701070 */
[----:B------:R-:W-:Y:S01]  /*1ab0*/  UIADD3 UR4, UPT, UPT, UR8, 0x6000, URZ ;  /* 0x0000600008047890 */ /* 0x000fe2000fffe0ff */
[----:B------:R-:W-:-:S09]  /*1ac0*/  UMOV UR7, UR15 ;  /* 0x0000000f00077c82 */ /* 0x000fd20008000000 */
[----:B------:R-:W-:Y:S01]  /*1ad0*/  VOTEU.ANY UP0, P1 ;  /* 0x0000000000ff7886 */ /* 0x000fe20000800100 */
[----:B------:R-:W-:Y:S01]  /*1ae0*/  VOTEU.ANY UP2, P1 ;  /* 0x0000000000ff7886 */ /* 0x000fe20000840100 */
[----:B------:R-:W-:Y:S01]  /*1af0*/  VOTEU.ANY UP1, P0 ;  /* 0x0000000000ff7886 */ /* 0x000fe20000020100 */
[----:B------:R-:W-:Y:S01]  /*1b00*/  VOTEU.ANY UP3, P0 ;  /* 0x0000000000ff7886 */ /* 0x000fe20000060100 */
[----:B------:R2:W-:Y:S01]  /*1b10*/  @!P3 SYNCS.ARRIVE.TRANS64 RZ, [UR8+0xc000], R2 ;  /* 0x00c00002ffffb9a7 */ /* 0x0005e20008000008 */
[----:B------:R3:W-:Y:S06]  /*1b20*/  MEMBAR.ALL.CTA ;  /* 0x0000000000007992 */ /* 0x0007ec0000008000 */
[----:B---3--:R-:W3:Y:S01]  /*1b30*/  FENCE.VIEW.ASYNC.S ;  /* 0x00000000000073c6 */ /* 0x008ee20000000000 */
[----:B------:R-:W-:Y:S01]  /*1b40*/  @UP0 UIADD3 UR9, UPT, UPT, UR8, 0xc000, URZ ;  /* 0x0000c00008090890 */ /* 0x000fe2000fffe0ff */
[----:B------:R-:W-:Y:S01]  /*1b50*/  @UP0 UMOV UR10, URZ ;  /* 0x000000ff000a0c82 */ /* 0x000fe20008000000 */
[----:B------:R-:W-:Y:S01]  /*1b60*/  @UP1 UIADD3 UR5, UPT, UPT, UR8, 0xc000, URZ ;  /* 0x0000c00008051890 */ /* 0x000fe2000fffe0ff */
[----:B------:R-:W-:Y:S01]  /*1b70*/  @UP1 UMOV UR6, URZ ;  /* 0x000000ff00061c82 */ /* 0x000fe20008000000 */
[----:B------:R-:W-:Y:S01]  /*1b80*/  UISETP.NE.U32.AND UP0, UPT, UR22, URZ, UPT ;  /* 0x000000ff1600728c */ /* 0x000fe2000bf05070 */
[----:B---3--:R-:W-:Y:S06]  /*1b90*/  BAR.SYNC.DEFER_BLOCKING 0x0 ;  /* 0x0000000000007b1d */ /* 0x008fec0000010000 */
[----:B------:R2:W-:Y:S02]  /*1ba0*/  @UP2 UTMALDG.2D [UR8], [UR24] ;  /* 0x00000008180025b4 */ /* 0x0005e40008008000 */
[----:B------:R-:W-:Y:S06]  /*1bb0*/  BAR.SYNC.DEFER_BLOCKING 0x0 ;  /* 0x0000000000007b1d */ /* 0x000fec0000010000 */
[----:B------:R2:W-:Y:S02]  /*1bc0*/  @UP3 UTMALDG.2D [UR4], [UR26] ;  /* 0x000000041a0035b4 */ /* 0x0005e40008008000 */
[----:B------:R-:W-:Y:S06]  /*1bd0*/  BAR.SYNC.DEFER_BLOCKING 0x0 ;  /* 0x0000000000007b1d */ /* 0x000fec0000010000 */
[----:B------:R-:W3:Y:S02]  /*1be0*/  SYNCS.PHASECHK.TRANS64.TRYWAIT P0, [UR8+0xc000], RZ ;  /* 0x00c000ffff0075a7 */ /* 0x000ee40008001108 */
[----:B--23--:R-:W-:Y:S05]  /*1bf0*/  @!P0 BRA `(.L_x_58) ;  /* 0x0000000c00c08947 */ /* 0x00cfea0003800000 */
.L_x_74:
[----:B------:R-:W-:Y:S05]  /*1c00*/  BRA.U UP0, `(.L_x_59) ;  /* 0x00000001004c7547 */ /* 0x000fea000b800000 */
[----:B------:R-:W-:Y:S02]  /*1c10*/  USHF.R.U32.HI UR5, URZ, 0x4, UR8 ;  /* 0x00000004ff057899 */ /* 0x000fe40008011608 */
[----:B------:R-:W-:Y:S02]  /*1c20*/  USHF.R.U32.HI UR6, URZ, 0x4, UR4 ;  /* 0x00000004ff067899 */ /* 0x000fe40008011604 */
[----:B------:R-:W-:Y:S02]  /*1c30*/  USGXT.U32 UR4, UR5, 0xe ;  /* 0x0000000e0504789a */ /* 0x000fe40008000000 */
[----:B------:R-:W-:Y:S01]  /*1c40*/  USGXT.U32 UR6, UR6, 0xe ;  /* 0x0000000e0606789a */ /* 0x000fe20008000000 */
[----:B------:R-:W-:Y:S01]  /*1c50*/  UMOV UR10, 0xfffffffe ;  /* 0xfffffffe000a7882 */ /* 0x000fe20000000000 */
[----:B------:R-:W-:Y:S01]  /*1c60*/  UMOV UR11, 0x7fffbfdf ;  /* 0x7fffbfdf000b7882 */ /* 0x000fe20000000000 */
[----:B------:R-:W-:Y:S01]  /*1c70*/  UMOV UR5, URZ ;  /* 0x000000ff00057c82 */ /* 0x000fe20008000000 */
[----:B------:R-:W-:Y:S01]  /*1c80*/  UMOV UR7, URZ ;  /* 0x000000ff00077c82 */ /* 0x000fe20008000000 */
[----:B------:R-:W-:-:S02]  /*1c90*/  UIADD3.64 UR16, UPT, UPT, UR4, -UR10, URZ ;  /* 0x8000000a04107297 */ /* 0x000fc4000fffe0ff */
[----:B------:R-:W-:Y:S01]  /*1ca0*/  UIADD3.64 UR10, UPT, UPT, UR6, -UR10, URZ ;  /* 0x8000000a060a7297 */ /* 0x000fe2000fffe0ff */
[----:B------:R-:W-:Y:S01]  /*1cb0*/  UMOV UR28, 0x0 ;  /* 0x00000000001c7882 */ /* 0x000fe20000000000 */
[----:B------:R-:W-:Y:S01]  /*1cc0*/  UMOV UR29, 0x8200010 ;  /* 0x08200010001d7882 */ /* 0x000fe20000000000 */
[----:B------:R-:W-:Y:S01]  /*1cd0*/  UMOV UR5, 0x80004020 ;  /* 0x8000402000057882 */ /* 0x000fe20000000000 */
[----:B------:R-:W-:Y:S01]  /*1ce0*/  UMOV UR7, 0x80004020 ;  /* 0x8000402000077882 */ /* 0x000fe20000000000 */
[----:B------:R-:W-:Y:S01]  /*1cf0*/  UMOV UR30, 0x0 ;  /* 0x00000000001e7882 */ /* 0x000fe20000000000 */
[----:B------:R-:W-:Y:S01]  /*1d00*/  UMOV UR31, 0x8200010 ;  /* 0x08200010001f7882 */ /* 0x000fe20000000000 */
[----:B------:R2:W-:Y:S02]  /*1d10*/  UTCHMMA gdesc[UR4], gdesc[UR6], tmem[UR23], tmem[UR28], idesc[UR29], !UPT ;  /* 0x00ff1c06040075ea */ /* 0x0005e4000f800017 */
[----:B------:R2:W-:Y:S01]  /*1d20*/  UTCHMMA gdesc[UR16], gdesc[UR10], tmem[UR23], tmem[UR30], idesc[UR31], UPT ;  /* 0x00ff1e0a100075ea */ /* 0x0005e2000b800017 */
[----:B------:R-:W-:-:S02]  /*1d30*/  NOP ;  /* 0x0000000000007918 */ /* 0x000fc40000000000 */
.L_x_59:
[----:B------:R-:W-:Y:S01]  /*1d40*/  ELECT P0, URZ, PT ;  /* 0x0000000000ff782f */ /* 0x000fe20003800000 */
[----:B--2---:R-:W-:Y:S01]  /*1d50*/  UMOV UR4, UR12 ;  /* 0x0000000c00047c82 */ /* 0x004fe20008000000 */
[----:B------:R-:W-:Y:S02]  /*1d60*/  UMOV UR5, URZ ;  /* 0x000000ff00057c82 */ /* 0x000fe40008000000 */
[----:B------:R-:W-:-:S13]  /*1d70*/  ISETP.LT.U32.AND P0, PT, R68, 0x20, P0 ;  /* 0x000000204400780c */ /* 0x000fda0000701070 */
[----:B------:R-:W-:Y:S01]  /*1d80*/  VOTEU.ANY UP0, P0 ;  /* 0x0000000000ff7886 */ /* 0x000fe20000000100 */
[----:B------:R-:W-:Y:S01]  /*1d90*/  VOTEU.ANY UP1, P0 ;  /* 0x0000000000ff7886 */ /* 0x000fe20000020100 */
[----:B------:R-:W-:-:S03]  /*1da0*/  ISETP.GE.U32.AND P0, PT, R10, 0x21, PT ;  /* 0x000000210a00780c */ /* 0x000fc60003f06070 */
[----:B------:R-:W-:Y:S02]  /*1db0*/  @UP0 UMOV UR4, UR4 ;  /* 0x0000000400040c82 */ /* 0x000fe40008000000 */
[----:B------:R2:W-:Y:S01]  /*1dc0*/  @UP1 UTCBAR [UR4], URZ ;  /* 0x000000ff040013e9 */ /* 0x0005e200080000ff */
[----:B------:R-:W-:Y:S06]  /*1dd0*/  BAR.SYNC.DEFER_BLOCKING 0x0 ;  /* 0x0000000000007b1d */ /* 0x000fec0000010000 */
[----:B------:R-:W3:Y:S02]  /*1de0*/  SYNCS.PHASECHK.TRANS64.TRYWAIT P1, [UR8+0xc020], RZ ;  /* 0x00c020ffff0075a7 */ /* 0x000ee40008021108 */
[----:B--23--:R-:W-:Y:S05]  /*1df0*/  @!P1 BRA `(.L_x_60) ;  /* 0x0000000c004c9947 */ /* 0x00cfea0003800000 */
.L_x_75:
[----:B------:R-:W-:Y:S01]  /*1e00*/  UMOV UR4, URZ ;  /* 0x000000ff00047c82 */ /* 0x000fe20008000000 */
[----:B------:R-:W-:Y:S05]  /*1e10*/  @!P0 BRA `(.L_x_57) ;  /* 0x00000004001c8947 */ /* 0x000fea0003800000 */
[----:B------:R-:W2:Y:S01]  /*1e20*/  LDCU UR29, c[0x0][0x3a0] ;  /* 0x00007400ff1d77ac */ /* 0x000ea20008000800 */
[----:B------:R-:W-:Y:S01]  /*1e30*/  UMOV UR9, 0x1 ;  /* 0x0000000100097882 */ /* 0x000fe20000000000 */
[----:B------:R-:W-:-:S05]  /*1e40*/  UMOV UR18, 0x20 ;  /* 0x0000002000127882 */ /* 0x000fca0000000000 */
.L_x_64:
[----:B------:R-:W-:Y:S01]  /*1e50*/  BAR.SYNC.DEFER_BLOCKING 0x0 ;  /* 0x0000000000007b1d */ /* 0x000fe20000010000 */
[----:B------:R-:W-:Y:S01]  /*1e60*/  ULEA UR28, UR9, UR8, 0x3 ;  /* 0x00000008091c7291 */ /* 0x000fe2000f8e18ff */
[----:B------:R-:W-:Y:S01]  /*1e70*/  @!P3 IMAD.MOV.U32 R2, RZ, RZ, 0x4000 ;  /* 0x00004000ff02b424 */ /* 0x000fe200078e00ff */
[----:B------:R-:W-:Y:S01]  /*1e80*/  ELECT P1, URZ, PT ;  /* 0x0000000000ff782f */ /* 0x000fe20003820000 */
[----:B------:R-:W-:-:S03]  /*1e90*/  ULEA UR16, UR9, UR8, 0xd ;  /* 0x0000000809107291 */ /* 0x000fc6000f8e68ff */
[----:B------:R-:W-:Y:S02]  /*1ea0*/  ISETP.LT.U32.AND P1, PT, R68, 0x20, P1 ;  /* 0x000000204400780c */ /* 0x000fe40000f21070 */
[----:B------:R-:W-:Y:S01]  /*1eb0*/  ELECT P0, URZ, PT ;  /* 0x0000000000ff782f */ /* 0x000fe20003800000 */
[----:B------:R-:W-:-:S03]  /*1ec0*/  UIADD3 UR12, UPT, UPT, UR16, 0x6000, URZ ;  /* 0x00006000100c7890 */ /* 0x000fc6000fffe0ff */
[----:B------:R-:W-:Y:S01]  /*1ed0*/  ISETP.LT.U32.AND P0, PT, R68, 0x20, P0 ;  /* 0x000000204400780c */ /* 0x000fe20000701070 */
[----:B------:R-:W-:Y:S01]  /*1ee0*/  UMOV UR14, UR18 ;  /* 0x00000012000e7c82 */ /* 0x000fe20008000000 */
[----:B------:R-:W-:-:S05]  /*1ef0*/  USHF.L.U32 UR5, UR4, 0x1f, URZ ;  /* 0x0000001f04057899 */ /* 0x000fca00080006ff */
[----:B------:R-:W-:Y:S01]  /*1f00*/  VOTEU.ANY UP0, P1 ;  /* 0x0000000000ff7886 */ /* 0x000fe20000800100 */
[----:B------:R3:W-:Y:S01]  /*1f10*/  @!P3 SYNCS.ARRIVE.TRANS64 RZ, [UR28+0xc000], R2 ;  /* 0x00c00002ffffb9a7 */ /* 0x0007e2000800001c */
[----:B------:R5:W-:Y:S06]  /*1f20*/  MEMBAR.ALL.CTA ;  /* 0x0000000000007992 */ /* 0x000bec0000008000 */
[----:B-----5:R-:W5:Y:S01]  /*1f30*/  FENCE.VIEW.ASYNC.S ;  /* 0x00000000000073c6 */ /* 0x020f620000000000 */
[----:B------:R-:W-:Y:S01]  /*1f40*/  @UP0 UIADD3 UR17, UPT, UPT, UR28, 0xc000, URZ ;  /* 0x0000c0001c110890 */ /* 0x000fe2000fffe0ff */
[----:B-----5:R-:W-:Y:S01]  /*1f50*/  VOTEU.ANY UP0, P1 ;  /* 0x0000000000ff7886 */ /* 0x020fe20000800100 */
[----:B------:R-:W-:Y:S01]  /*1f60*/  VOTEU.ANY UP1, P0 ;  /* 0x0000000000ff7886 */ /* 0x000fe20000020100 */
[----:B---3--:R-:W-:-:S04]  /*1f70*/  IMAD.U32 R2, RZ, RZ, UR5 ;  /* 0x00000005ff027e24 */ /* 0x008fc8000f8e00ff */
[----:B------:R-:W-:Y:S01]  /*1f80*/  @UP1 UIADD3 UR13, UPT, UPT, UR28, 0xc000, URZ ;  /* 0x0000c0001c0d1890 */ /* 0x000fe2000fffe0ff */
[----:B------:R-:W-:Y:S01]  /*1f90*/  VOTEU.ANY UP1, P0 ;  /* 0x0000000000ff7886 */ /* 0x000fe20000020100 */
[----:B------:R-:W-:Y:S06]  /*1fa0*/  BAR.SYNC.DEFER_BLOCKING 0x0 ;  /* 0x0000000000007b1d */ /* 0x000fec0000010000 */
[----:B------:R3:W-:Y:S01]  /*1fb0*/  @UP0 UTMALDG.2D [UR16], [UR24] ;  /* 0x00000010180005b4 */ /* 0x0007e20008008000 */
[----:B------:R-:W-:Y:S01]  /*1fc0*/  UISETP.NE.U32.AND UP0, UPT, UR22, URZ, UPT ;  /* 0x000000ff1600728c */ /* 0x000fe2000bf05070 */
[----:B------:R-:W-:Y:S06]  /*1fd0*/  BAR.SYNC.DEFER_BLOCKING 0x0 ;  /* 0x0000000000007b1d */ /* 0x000fec0000010000 */
[----:B------:R3:W-:Y:S02]  /*1fe0*/  @UP1 UTMALDG.2D [UR12], [UR26] ;  /* 0x0000000c1a0015b4 */ /* 0x0007e40008008000 */
[----:B------:R-:W-:Y:S06]  /*1ff0*/  BAR.SYNC.DEFER_BLOCKING 0x0 ;  /* 0x0000000000007b1d */ /* 0x000fec0000010000 */
[----:B------:R-:W5:Y:S02]  /*2000*/  SYNCS.PHASECHK.TRANS64.TRYWAIT P0, [UR28+0xc000], R2 ;  /* 0x00c00002ff0075a7 */ /* 0x000f64000800111c */
[----:B---3-5:R-:W-:Y:S05]  /*2010*/  @!P0 BRA `(.L_x_61) ;  /* 0x0000000800d08947 */ /* 0x028fea0003800000 */
.L_x_76:
[----:B------:R-:W-:Y:S05]  /*2020*/  BRA.U UP0, `(.L_x_62) ;  /* 0x00000001004c7547 */ /* 0x000fea000b800000 */
[----:B------:R-:W-:Y:S02]  /*2030*/  USHF.R.U32.HI UR10, URZ, 0x4, UR16 ;  /* 0x00000004ff0a7899 */ /* 0x000fe40008011610 */
[----:B------:R-:W-:Y:S02]  /*2040*/  USHF.R.U32.HI UR12, URZ, 0x4, UR12 ;  /* 0x00000004ff0c7899 */ /* 0x000fe4000801160c */
[----:B------:R-:W-:Y:S02]  /*2050*/  USGXT.U32 UR10, UR10, 0xe ;  /* 0x0000000e0a0a789a */ /* 0x000fe40008000000 */
[----:B------:R-:W-:Y:S02]  /*2060*/  USGXT.U32 UR12, UR12, 0xe ;  /* 0x0000000e0c0c789a */ /* 0x000fe40008000000 */
[----:B------:R-:W-:Y:S02]  /*2070*/  UIADD3 UR16, UP0, UPT, UR10, 0x2, URZ ;  /* 0x000000020a107890 */ /* 0x000fe4000ff1e0ff */
[----:B------:R-:W-:Y:S01]  /*2080*/  UIADD3 UR30, UP1, UPT, UR12, 0x2, URZ ;  /* 0x000000020c1e7890 */ /* 0x000fe2000ff3e0ff */
[----:B------:R-:W-:Y:S01]  /*2090*/  UMOV UR5, URZ ;  /* 0x000000ff00057c82 */ /* 0x000fe20008000000 */
[----:B------:R-:W-:Y:S01]  /*20a0*/  UMOV UR6, URZ ;  /* 0x000000ff00067c82 */ /* 0x000fe20008000000 */
[----:B------:R-:W-:-:S02]  /*20b0*/  UIADD3.X UR17, UPT, UPT, UR5, -0x7fffbfe0, URZ, UP0, !UPT ;  /* 0x8000402005117890 */ /* 0x000fc400087fe4ff */
[----:B------:R-:W-:Y:S01]  /*20c0*/  UIADD3.X UR31, UPT, UPT, UR6, -0x7fffbfe0, URZ, UP1, !UPT ;  /* 0x80004020061f7890 */ /* 0x000fe20008ffe4ff */
[----:B------:R-:W-:Y:S01]  /*20d0*/  UMOV UR32, 0x0 ;  /* 0x0000000000207882 */ /* 0x000fe20000000000 */
[----:B------:R-:W-:Y:S01]  /*20e0*/  UMOV UR33, 0x8200010 ;  /* 0x0820001000217882 */ /* 0x000fe20000000000 */
[----:B------:R-:W-:Y:S01]  /*20f0*/  UMOV UR11, 0x80004020 ;  /* 0x80004020000b7882 */ /* 0x000fe20000000000 */
[----:B------:R-:W-:Y:S01]  /*2100*/  UMOV UR13, 0x80004020 ;  /* 0x80004020000d7882 */ /* 0x000fe20000000000 */
[----:B------:R-:W-:Y:S01]  /*2110*/  UMOV UR6, 0x0 ;  /* 0x0000000000067882 */ /* 0x000fe20000000000 */
[----:B------:R-:W-:Y:S01]  /*2120*/  UMOV UR7, 0x8200010 ;  /* 0x0820001000077882 */ /* 0x000fe20000000000 */
[----:B------:R3:W-:Y:S02]  /*2130*/  UTCHMMA gdesc[UR10], gdesc[UR12], tmem[UR23], tmem[UR32], idesc[UR33], UPT ;  /* 0x00ff200c0a0075ea */ /* 0x0007e4000b800017 */
[----:B------:R3:W-:Y:S01]  /*2140*/  UTCHMMA gdesc[UR16], gdesc[UR30], tmem[UR23], tmem[UR6], idesc[UR7], UPT ;  /* 0x00ff061e100075ea */ /* 0x0007e2000b800017 */
[----:B------:R-:W-:-:S02]  /*2150*/  NOP ;  /* 0x0000000000007918 */ /* 0x000fc40000000000 */
.L_x_62:
[----:B------:R-:W-:Y:S01]  /*2160*/  ELECT P0, URZ, PT ;  /* 0x0000000000ff782f */ /* 0x000fe20003800000 */
[----:B---3--:R-:W-:-:S03]  /*2170*/  UIADD3 UR6, UPT, UPT, UR28, 0xc020, URZ ;  /* 0x0000c0201c067890 */ /* 0x008fc6000fffe0ff */
[----:B------:R-:W-:Y:S01]  /*2180*/  ISETP.LT.U32.AND P0, PT, R68, 0x20, P0 ;  /* 0x000000204400780c */ /* 0x000fe20000701070 */
[----:B------:R-:W-:-:S12]  /*2190*/  UMOV UR7, URZ ;  /* 0x000000ff00077c82 */ /* 0x000fd80008000000 */
[----:B------:R-:W-:Y:S01]  /*21a0*/  VOTEU.ANY UP0, P0 ;  /* 0x0000000000ff7886 */ /* 0x000fe20000000100 */
[----:B------:R-:W-:-:S04]  /*21b0*/  VOTEU.ANY UP1, P0 ;  /* 0x0000000000ff7886 */ /* 0x000fc80000020100 */
[----:B------:R-:W-:Y:S02]  /*21c0*/  @UP0 UMOV UR6, UR6 ;  /* 0x0000000600060c82 */ /* 0x000fe40008000000 */
[----:B------:R3:W-:Y:S01]  /*21d0*/  @UP1 UTCBAR [UR6], URZ ;  /* 0x000000ff060013e9 */ /* 0x0007e200080000ff */
[----:B------:R-:W-:Y:S06]  /*21e0*/  BAR.SYNC.DEFER_BLOCKING 0x0 ;  /* 0x0000000000007b1d */ /* 0x000fec0000010000 */
[----:B------:R-:W5:Y:S02]  /*21f0*/  SYNCS.PHASECHK.TRANS64.TRYWAIT P0, [UR28+0xc020], R2 ;  /* 0x00c02002ff0075a7 */ /* 0x000f64000800111c */
[----:B---3-5:R-:W-:Y:S05]  /*2200*/  @!P0 BRA `(.L_x_63) ;  /* 0x0000000800608947 */ /* 0x028fea0003800000 */
.L_x_77:
[----:B------:R-:W-:Y:S02]  /*2210*/  UIADD3 UR9, UPT, UPT, UR9, 0x1, URZ ;  /* 0x0000000109097890 */ /* 0x000fe4000fffe0ff */
[----:B------:R-:W-:Y:S02]  /*2220*/  UIADD3 UR18, UPT, UPT, UR18, 0x20, URZ ;  /* 0x0000002012127890 */ /* 0x000fe4000fffe0ff */
[----:B------:R-:W-:-:S04]  /*2230*/  UISETP.NE.U32.AND UP0, UPT, UR9, 0x3, UPT ;  /* 0x000000030900788c */ /* 0x000fc8000bf05070 */
[----:B------:R-:W-:Y:S02]  /*2240*/  USEL UR5, URZ, 0x1, UP0 ;  /* 0x00000001ff057887 */ /* 0x000fe40008000000 */
[----:B------:R-:W-:Y:S02]  /*2250*/  USEL UR9, UR9, URZ, UP0 ;  /* 0x000000ff09097287 */ /* 0x000fe40008000000 */
[----:B--2---:R-:W-:Y:S02]  /*2260*/  UISETP.GE.AND UP0, UPT, UR18, UR29, UPT ;  /* 0x0000001d1200728c */ /* 0x004fe4000bf06270 */
[----:B------:R-:W-:-:S07]  /*2270*/  ULOP3.LUT UR4, UR4, UR5, URZ, 0x3c, !UPT ;  /* 0x0000000504047292 */ /* 0x000fce000f8e3cff */
[----:B------:R-:W-:Y:S05]  /*2280*/  BRA.U !UP0, `(.L_x_64) ;  /* 0xfffffff908f07547 */ /* 0x000fea000b83ffff */
.L_x_57:
[----:B---3-5:R-:W-:Y:S06]  /*2290*/  BAR.SYNC.DEFER_BLOCKING 0x0 ;  /* 0x0000000000007b1d */ /* 0x028fec0000010000 */
[----:B------:R-:W-:Y:S04]  /*22a0*/  BSSY.RECONVERGENT B5, `(.L_x_65) ;  /* 0x0000004000057945 */ /* 0x000fe80003800200 */
[----:B------:R-:W-:Y:S05]  /*22b0*/  @P3 BRA `(.L_x_66) ;  /* 0x0000000000083947 */ /* 0x000fea0003800000 */
[----:B------:R-:W2:Y:S02]  /*22c0*/  SYNCS.CCTL.IV [UR8+0xc000] ;  /* 0x00c00000ff0079b1 */ /* 0x000ea40008000008 */
[----:B--2---:R-:W2:Y:S02]  /*22d0*/  SYNCS.CCTL.IV [UR8+0xc020] ;  /* 0x00c02000ff0079b1 */ /* 0x004ea40008000008 */
.L_x_66:
[----:B------:R-:W-:Y:S05]  /*22e0*/  BSYNC.RECONVERGENT B5 ;  /* 0x0000000000057941 */ /* 0x000fea0003800200 */
.L_x_65:
[----:B--2---:R-:W-:Y:S06]  /*22f0*/  BAR.SYNC.DEFER_BLOCKING 0x0 ;  /* 0x0000000000007b1d */ /* 0x004fec0000010000 */
[----:B------:R-:W-:Y:S04]  /*2300*/  BSSY.RECONVERGENT B5, `(.L_x_67) ;  /* 0x0000004000057945 */ /* 0x000fe80003800200 */
[----:B------:R-:W-:Y:S05]  /*2310*/  @P3 BRA `(.L_x_68) ;  /* 0x0000000000083947 */ /* 0x000fea0003800000 */
[----:B------:R-:W2:Y:S02]  /*2320*/  SYNCS.CCTL.IV [UR8+0xc008] ;  /* 0x00c00800ff0079b1 */ /* 0x000ea40008000008 */
[----:B--2---:R-:W2:Y:S02]  /*2330*/  SYNCS.CCTL.IV [UR8+0xc028] ;  /* 0x00c02800ff0079b1 */ /* 0x004ea40008000008 */
.L_x_68:
[----:B------:R-:W-:Y:S05]  /*2340*/  BSYNC.RECONVERGENT B5 ;  /* 0x0000000000057941 */ /* 0x000fea0003800200 */
.L_x_67:
[----:B--2---:R-:W-:Y:S06]  /*2350*/  BAR.SYNC.DEFER_BLOCKING 0x0 ;  /* 0x0000000000007b1d */ /* 0x004fec0000010000 */
[----:B------:R-:W-:Y:S04]  /*2360*/  BSSY.RECONVERGENT B5, `(.L_x_69) ;  /* 0x0000004000057945 */ /* 0x000fe80003800200 */
[----:B------:R-:W-:Y:S05]  /*2370*/  @P3 BRA `(.L_x_70) ;  /* 0x0000000000083947 */ /* 0x000fea0003800000 */
[----:B------:R-:W2:Y:S02]  /*2380*/  SYNCS.CCTL.IV [UR8+0xc010] ;  /* 0x00c01000ff0079b1 */ /* 0x000ea40008000008 */
[----:B--2---:R-:W2:Y:S02]  /*2390*/  SYNCS.CCTL.IV [UR8+0xc030] ;  /* 0x00c03000ff0079b1 */ /* 0x004ea40008000008 */
.L_x_70:
[----:B------:R-:W-:Y:S05]  /*23a0*/  BSYNC.RECONVERGENT B5 ;  /* 0x0000000000057941 */ /* 0x000fea0003800200 */
.L_x_69:
[----:B------:R-:W-:Y:S01]  /*23b0*/  USHF.L.U32 UR4, UR22, 0x15, URZ ;  /* 0x0000001516047899 */ /* 0x000fe200080006ff */
[C---:B------:R-:W-:Y:S01]  /*23c0*/  IMAD.SHL.U32 R2, R0.reuse, 0x80, RZ ;  /* 0x0000008000027824 */ /* 0x040fe200078e00ff */
[----:B------:R-:W-:Y:S01]  /*23d0*/  USHF.L.U32 UR5, UR22, 0x4, URZ ;  /* 0x0000000416057899 */ /* 0x000fe200080006ff */
[----:B------:R-:W-:Y:S01]  /*23e0*/  IMAD.SHL.U32 R3, R0, 0x10, RZ ;  /* 0x0000001000037824 */ /* 0x000fe200078e00ff */
[----:B------:R-:W-:Y:S02]  /*23f0*/  ULOP3.LUT UR4, UR4, 0x600000, URZ, 0xc0, !UPT ;  /* 0x0060000004047892 */ /* 0x000fe4000f8ec0ff */
[----:B------:R-:W-:Y:S01]  /*2400*/  ULOP3.LUT UR5, UR5, 0x40, URZ, 0xc0, !UPT ;  /* 0x0000004005057892 */ /* 0x000fe2000f8ec0ff */
[----:B------:R-:W-:Y:S02]  /*2410*/  LOP3.LUT R2, R2, 0x7f80, RZ, 0xc0, !PT ;  /* 0x00007f8002027812 */ /* 0x000fe400078ec0ff */
[----:B------:R-:W-:Y:S01]  /*2420*/  ELECT P0, URZ, PT ;  /* 0x0000000000ff782f */ /* 0x000fe20003800000 */
[----:B------:R-:W-:Y:S01]  /*2430*/  UIADD3 UR4, UPT, UPT, UR5, UR4, UR23 ;  /* 0x0000000405047290 */ /* 0x000fe2000fffe017 */
[----:B------:R-:W-:Y:S01]  /*2440*/  LOP3.LUT R2, R2, 0x70, R3, 0xf8, !PT ;  /* 0x0000007002027812 */ /* 0x000fe200078ef803 */
[----:B------:R-:W-:Y:S01]  /*2450*/  ULOP3.LUT UR22, UR22, 0x1, URZ, 0xc0, !UPT ;  /* 0x0000000116167892 */ /* 0x000fe2000f8ec0ff */
[----:B------:R-:W-:Y:S01]  /*2460*/  ISETP.LT.U32.AND P0, PT, R68, 0x40, P0 ;  /* 0x000000404400780c */ /* 0x000fe20000701070 */
[----:B------:R-:W-:Y:S01]  /*2470*/  UMOV UR6, UR19 ;  /* 0x0000001300067c82 */ /* 0x000fe20008000000 */
[C---:B------:R-:W-:Y:S01]  /*2480*/  LOP3.LUT R0, R2.reuse, 0x10, RZ, 0x3c, !PT ;  /* 0x0000001002007812 */ /* 0x040fe200078e3cff */
[----:B------:R-:W-:Y:S01]  /*2490*/  ULEA UR5, UR22, UR15, 0x6 ;  /* 0x0000000f16057291 */ /* 0x000fe2000f8e30ff */
[----:B------:R-:W-:-:S02]  /*24a0*/  LOP3.LUT R3, R2, 0x20, RZ, 0x3c, !PT ;  /* 0x0000002002037812 */ /* 0x000fc400078e3cff */
[----:B----4-:R-:W3:Y:S01]  /*24b0*/  LDTM.x64 R4, tmem[UR4] ;  /* 0x00000004000479ee */ /* 0x010ee20008340000 */
[----:B------:R-:W-:Y:S01]  /*24c0*/  NOP ;  /* 0x0000000000007918 */ /* 0x000fe20000000000 */
[----:B------:R-:W-:-:S05]  /*24d0*/  ULEA UR4, UR22, UR8, 0xe ;  /* 0x0000000816047291 */ /* 0x000fca000f8e70ff */
[----:B---3--:R-:W-:Y:S01]  /*24e0*/  VOTEU.ANY UP1, P0 ;  /* 0x0000000000ff7886 */ /* 0x008fe20000020100 */
[----:B------:R-:W-:Y:S01]  /*24f0*/  VOTEU.ANY UP0, P0 ;  /* 0x0000000000ff7886 */ /* 0x000fe20000000100 */
[----:B------:R-:W-:Y:S02]  /*2500*/  F2FP.F16.F32.PACK_AB R4, R5, R4 ;  /* 0x000000040504723e */ /* 0x000fe400000000ff */
[----:B------:R-:W-:Y:S02]  /*2510*/  F2FP.F16.F32.PACK_AB R5, R7, R6 ;  /* 0x000000060705723e */ /* 0x000fe400000000ff */
[----:B------:R-:W-:Y:S02]  /*2520*/  F2FP.F16.F32.PACK_AB R12, R13, R12 ;  /* 0x0000000c0d0c723e */ /* 0x000fe400000000ff */
[----:B------:R-:W-:Y:S02]  /*2530*/  F2FP.F16.F32.PACK_AB R6, R9, R8 ;  /* 0x000000080906723e */ /* 0x000fe400000000ff */
[----:B------:R-:W-:-:S02]  /*2540*/  F2FP.F16.F32.PACK_AB R7, R11, R10 ;  /* 0x0000000a0b07723e */ /* 0x000fc400000000ff */
[----:B------:R-:W-:Y:S02]  /*2550*/  F2FP.F16.F32.PACK_AB R13, R15, R14 ;  /* 0x0000000e0f0d723e */ /* 0x000fe400000000ff */
[----:B------:R-:W-:Y:S01]  /*2560*/  F2FP.F16.F32.PACK_AB R20, R21, R20 ;  /* 0x000000141514723e */ /* 0x000fe200000000ff */
[----:B--2---:R2:W-:Y:S01]  /*2570*/  STS.128 [R2+UR8], R4 ;  /* 0x0000000402007988 */ /* 0x0045e20008000c08 */
[----:B------:R-:W-:Y:S02]  /*2580*/  F2FP.F16.F32.PACK_AB R14, R17, R16 ;  /* 0x00000010110e723e */ /* 0x000fe400000000ff */
[----:B------:R-:W-:Y:S02]  /*2590*/  F2FP.F16.F32.PACK_AB R15, R19, R18 ;  /* 0x00000012130f723e */ /* 0x000fe400000000ff */
[----:B------:R-:W-:Y:S02]  /*25a0*/  F2FP.F16.F32.PACK_AB R21, R23, R22 ;  /* 0x000000161715723e */ /* 0x000fe400000000ff */
[----:B------:R-:W-:Y:S01]  /*25b0*/  F2FP.F16.F32.PACK_AB R28, R29, R28 ;  /* 0x0000001c1d1c723e */ /* 0x000fe200000000ff */
[----:B------:R2:W-:Y:S01]  /*25c0*/  STS.128 [R0+UR8], R12 ;  /* 0x0000000c00007988 */ /* 0x0005e20008000c08 */
[----:B------:R-:W-:-:S02]  /*25d0*/  F2FP.F16.F32.PACK_AB R22, R25, R24 ;  /* 0x000000181916723e */ /* 0x000fc400000000ff */
[----:B------:R-:W-:Y:S02]  /*25e0*/  F2FP.F16.F32.PACK_AB R23, R27, R26 ;  /* 0x0000001a1b17723e */ /* 0x000fe400000000ff */
[----:B------:R-:W-:Y:S02]  /*25f0*/  F2FP.F16.F32.PACK_AB R29, R31, R30 ;  /* 0x0000001e1f1d723e */ /* 0x000fe400000000ff */
[----:B------:R-:W-:Y:S01]  /*2600*/  F2FP.F16.F32.PACK_AB R36, R37, R36 ;  /* 0x000000242524723e */ /* 0x000fe200000000ff */
[----:B------:R2:W-:Y:S01]  /*2610*/  STS.128 [R3+UR8], R20 ;  /* 0x0000001403007988 */ /* 0x0005e20008000c08 */
[----:B------:R-:W-:Y:S02]  /*2620*/  F2FP.F16.F32.PACK_AB R30, R33, R32 ;  /* 0x00000020211e723e */ /* 0x000fe400000000ff */
[----:B------:R-:W-:Y:S02]  /*2630*/  F2FP.F16.F32.PACK_AB R31, R35, R34 ;  /* 0x00000022231f723e */ /* 0x000fe400000000ff */
[----:B------:R-:W-:-:S02]  /*2640*/  F2FP.F16.F32.PACK_AB R37, R39, R38 ;  /* 0x000000262725723e */ /* 0x000fc400000000ff */
[----:B------:R-:W-:Y:S02]  /*2650*/  F2FP.F16.F32.PACK_AB R44, R45, R44 ;  /* 0x0000002c2d2c723e */ /* 0x000fe400000000ff */
[----:B------:R-:W-:Y:S02]  /*2660*/  LOP3.LUT R8, R2, 0x30, RZ, 0x3c, !PT ;  /* 0x0000003002087812 */ /* 0x000fe400078e3cff */
[----:B------:R-:W-:Y:S02]  /*2670*/  F2FP.F16.F32.PACK_AB R38, R41, R40 ;  /* 0x000000282926723e */ /* 0x000fe400000000ff */
[----:B------:R-:W-:Y:S01]  /*2680*/  F2FP.F16.F32.PACK_AB R39, R43, R42 ;  /* 0x0000002a2b27723e */ /* 0x000fe200000000ff */
[----:B------:R2:W-:Y:S01]  /*2690*/  STS.128 [R8+UR8], R28 ;  /* 0x0000001c08007988 */ /* 0x0005e20008000c08 */
[----:B------:R-:W-:Y:S02]  /*26a0*/  F2FP.F16.F32.PACK_AB R45, R47, R46 ;  /* 0x0000002e2f2d723e */ /* 0x000fe400000000ff */
[----:B------:R-:W-:-:S02]  /*26b0*/  F2FP.F16.F32.PACK_AB R52, R53, R52 ;  /* 0x000000343534723e */ /* 0x000fc400000000ff */
[C---:B------:R-:W-:Y:S02]  /*26c0*/  LOP3.LUT R9, R2.reuse, 0x40, RZ, 0x3c, !PT ;  /* 0x0000004002097812 */ /* 0x040fe400078e3cff */
[----:B------:R-:W-:Y:S02]  /*26d0*/  F2FP.F16.F32.PACK_AB R46, R49, R48 ;  /* 0x00000030312e723e */ /* 0x000fe400000000ff */
[----:B------:R-:W-:Y:S01]  /*26e0*/  F2FP.F16.F32.PACK_AB R47, R51, R50 ;  /* 0x00000032332f723e */ /* 0x000fe200000000ff */
[----:B------:R2:W-:Y:S01]  /*26f0*/  STS.128 [R9+UR8], R36 ;  /* 0x0000002409007988 */ /* 0x0005e20008000c08 */
[----:B------:R-:W-:Y:S02]  /*2700*/  F2FP.F16.F32.PACK_AB R53, R55, R54 ;  /* 0x000000363735723e */ /* 0x000fe400000000ff */
[----:B------:R-:W-:Y:S02]  /*2710*/  F2FP.F16.F32.PACK_AB R60, R61, R60 ;  /* 0x0000003c3d3c723e */ /* 0x000fe400000000ff */
[----:B------:R-:W-:-:S02]  /*2720*/  LOP3.LUT R10, R2, 0x50, RZ, 0x3c, !PT ;  /* 0x00000050020a7812 */ /* 0x000fc400078e3cff */
[----:B------:R-:W-:Y:S02]  /*2730*/  F2FP.F16.F32.PACK_AB R54, R57, R56 ;  /* 0x000000383936723e */ /* 0x000fe400000000ff */
[----:B------:R-:W-:Y:S01]  /*2740*/  F2FP.F16.F32.PACK_AB R55, R59, R58 ;  /* 0x0000003a3b37723e */ /* 0x000fe200000000ff */
[----:B------:R2:W-:Y:S01]  /*2750*/  STS.128 [R10+UR8], R44 ;  /* 0x0000002c0a007988 */ /* 0x0005e20008000c08 */
[----:B------:R-:W-:Y:S02]  /*2760*/  F2FP.F16.F32.PACK_AB R61, R63, R62 ;  /* 0x0000003e3f3d723e */ /* 0x000fe400000000ff */
[C---:B------:R-:W-:Y:S02]  /*2770*/  LOP3.LUT R11, R2.reuse, 0x60, RZ, 0x3c, !PT ;  /* 0x00000060020b7812 */ /* 0x040fe400078e3cff */
[----:B------:R-:W-:Y:S02]  /*2780*/  F2FP.F16.F32.PACK_AB R62, R65, R64 ;  /* 0x00000040413e723e */ /* 0x000fe400000000ff */
[----:B------:R-:W-:Y:S01]  /*2790*/  F2FP.F16.F32.PACK_AB R63, R67, R66 ;  /* 0x00000042433f723e */ /* 0x000fe200000000ff */
[----:B------:R2:W-:Y:S01]  /*27a0*/  STS.128 [R11+UR8], R52 ;  /* 0x000000340b007988 */ /* 0x0005e20008000c08 */
[----:B------:R-:W-:-:S05]  /*27b0*/  LOP3.LUT R16, R2, 0x70, RZ, 0x3c, !PT ;  /* 0x0000007002107812 */ /* 0x000fca00078e3cff */
[----:B------:R2:W-:Y:S01]  /*27c0*/  STS.128 [R16+UR8], R60 ;  /* 0x0000003c10007988 */ /* 0x0005e20008000c08 */
[----:B------:R3:W-:Y:S06]  /*27d0*/  MEMBAR.ALL.CTA ;  /* 0x0000000000007992 */ /* 0x0007ec0000008000 */
[----:B---3--:R-:W3:Y:S02]  /*27e0*/  FENCE.VIEW.ASYNC.S ;  /* 0x00000000000073c6 */ /* 0x008ee40000000000 */
[----:B---3--:R-:W-:Y:S06]  /*27f0*/  BAR.SYNC.DEFER_BLOCKING 0x0 ;  /* 0x0000000000007b1d */ /* 0x008fec0000010000 */
[----:B------:R2:W-:Y:S01]  /*2800*/  @UP1 UTMASTG.2D [UR4], [UR20] ;  /* 0x00000004140013b5 */ /* 0x0005e20008008000 */
[----:B------:R0:W-:Y:S01]  /*2810*/  UTMACMDFLUSH ;  /* 0x00000000000079b7 */ /* 0x0001e20000000000 */
[----:B------:R-:W-:-:S04]  /*2820*/  DEPBAR.LE SB0, 0x0 ;  /* 0x000080000000791a */ /* 0x000fc80000000000 */
[----:B------:R-:W-:Y:S08]  /*2830*/  BAR.SYNC.DEFER_BLOCKING 0x0 ;  /* 0x0000000000007b1d */ /* 0x000ff00000010000 */
[----:B------:R-:W-:Y:S06]  /*2840*/  BAR.SYNC.DEFER_BLOCKING 0x0 ;  /* 0x0000000000007b1d */ /* 0x000fec0000010000 */
[----:B--2---:R-:W-:Y:S05]  /*2850*/  @P2 BRA `(.L_x_71) ;  /* 0x0000000000a02947 */ /* 0x004fea0003800000 */
[----:B------:R-:W2:Y:S01]  /*2860*/  S2UR UR5, SR_CgaCtaId ;  /* 0x00000000000579c3 */ /* 0x000ea20000008800 */
[----:B------:R-:W-:Y:S01]  /*2870*/  NOP ;  /* 0x0000000000007918 */ /* 0x000fe20000000000 */
[----:B------:R-:W-:Y:S01]  /*2880*/  UMOV UR4, 0x50 ;  /* 0x0000005000047882 */ /* 0x000fe20000000000 */
[----:B------:R-:W-:Y:S02]  /*2890*/  IMAD.U32 R0, RZ, RZ, UR23 ;  /* 0x00000017ff007e24 */ /* 0x000fe4000f8e00ff */
[----:B------:R-:W-:Y:S02]  /*28a0*/  IMAD.MOV.U32 R3, RZ, RZ, 0xf ;  /* 0x0000000fff037424 */ /* 0x000fe400078e00ff */
[----:B------:R-:W-:Y:S01]  /*28b0*/  IMAD.MOV.U32 R7, RZ, RZ, 0x1 ;  /* 0x00000001ff077424 */ /* 0x000fe200078e00ff */
[----:B------:R-:W-:-:S04]  /*28c0*/  LOP3.LUT R0, R0, 0xffff, RZ, 0xc0, !PT ;  /* 0x0000ffff00007812 */ /* 0x000fc800078ec0ff */
[----:B------:R-:W-:-:S05]  /*28d0*/  SHF.R.U32.HI R0, RZ, 0x5, R0 ;  /* 0x00000005ff007819 */ /* 0x000fca0000011600 */
[----:B------:R-:W-:Y:S01]  /*28e0*/  VIADD R2, R0, 0x10 ;  /* 0x0000001000027836 */ /* 0x000fe20000000000 */
[----:B------:R-:W-:Y:S01]  /*28f0*/  SHF.L.U32 R0, R3, R0, RZ ;  /* 0x0000000003007219 */ /* 0x000fe200000006ff */
[----:B--2---:R-:W-:-:S03]  /*2900*/  ULEA UR6, UR5, UR4, 0x18 ;  /* 0x0000000405067291 */ /* 0x004fc6000f8ec0ff */
[----:B------:R-:W-:-:S04]  /*2910*/  SHF.L.U32 R3, R7, R2, RZ ;  /* 0x0000000207037219 */ /* 0x000fc800000006ff */
[----:B------:R-:W-:Y:S02]  /*2920*/  LOP3.LUT R0, R3, R0, RZ, 0xfc, !PT ;  /* 0x0000000003007212 */ /* 0x000fe400078efcff */
[----:B------:R-:W2:Y:S02]  /*2930*/  LDS R5, [UR6] ;  /* 0x00000006ff057984 */ /* 0x000ea40008000800 */
[C---:B------:R-:W-:Y:S02]  /*2940*/  LOP3.LUT R2, R0.reuse, 0xffff, RZ, 0xc0, !PT ;  /* 0x0000ffff00027812 */ /* 0x040fe400078ec0ff */
[----:B--2---:R-:W-:-:S04]  /*2950*/  LOP3.LUT R3, R0, 0xffff, R5, 0x80, !PT ;  /* 0x0000ffff00037812 */ /* 0x004fc800078e8005 */
[----:B------:R-:W-:-:S13]  /*2960*/  ISETP.NE.AND P0, PT, R3, R2, PT ;  /* 0x000000020300720c */ /* 0x000fda0003f05270 */
[----:B------:R-:W-:Y:S05]  /*2970*/  @P0 BRA `(.L_x_72) ;  /* 0x0000000000500947 */ /* 0x000fea0003800000 */
[----:B------:R-:W-:Y:S02]  /*2980*/  SHF.R.U32.HI R5, RZ, 0x10, R5 ;  /* 0x00000010ff057819 */ /* 0x000fe40000011605 */
[----:B------:R-:W-:-:S04]  /*2990*/  SHF.R.U32.HI R2, RZ, 0x10, R0 ;  /* 0x00000010ff027819 */ /* 0x000fc80000011600 */
[----:B------:R-:W-:-:S04]  /*29a0*/  LOP3.LUT R5, R5, R2, RZ, 0xc0, !PT ;  /* 0x0000000205057212 */ /* 0x000fc800078ec0ff */
[----:B------:R-:W-:-:S13]  /*29b0*/  ISETP.NE.AND P0, PT, R5, R2, PT ;  /* 0x000000020500720c */ /* 0x000fda0003f05270 */
[----:B------:R-:W-:Y:S05]  /*29c0*/  @P0 BRA `(.L_x_73) ;  /* 0x0000000000300947 */ /* 0x000fea0003800000 */
[----:B------:R-:W-:Y:S01]  /*29d0*/  R2UR UR4, R0 ;  /* 0x00000000000472ca */ /* 0x000fe200000e0000 */
[----:B------:R-:W-:Y:S01]  /*29e0*/  VOTEU.ANY UR5, UPT, PT ;  /* 0x0000000000057886 */ /* 0x000fe200038e0100 */
[----:B------:R-:W2:Y:S01]  /*29f0*/  S2R R0, SR_LANEID ;  /* 0x0000000000007919 */ /* 0x000ea20000000000 */
[----:B------:R-:W-:-:S10]  /*2a00*/  UFLO.U32 UR5, UR5 ;  /* 0x00000005000572bd */ /* 0x000fd400080e0000 */
[----:B------:R-:W-:-:S06]  /*2a10*/  ULOP3.LUT UR4, URZ, UR4, URZ, 0x33, !UPT ;  /* 0x00000004ff047292 */ /* 0x000fcc000f8e33ff */
[----:B------:R-:W-:-:S04]  /*2a20*/  IMAD.U32 R2, RZ, RZ, UR4 ;  /* 0x00000004ff027e24 */ /* 0x000fc8000f8e00ff */
[----:B------:R-:W3:Y:S02]  /*2a30*/  REDUX UR7, R2 ;  /* 0x00000000020773c4 */ /* 0x000ee40000000000 */
[----:B------:R4:W-:Y:S01]  /*2a40*/  UTCATOMSWS.AND URZ, UR4 ;  /* 0x0000000400ff79e3 */ /* 0x0009e20008000000 */
[----:B--2---:R-:W-:Y:S01]  /*2a50*/  ISETP.EQ.U32.AND P0, PT, R0, UR5, PT ;  /* 0x0000000500007c0c */ /* 0x004fe2000bf02070 */
[----:B---3--:R-:W-:-:S12]  /*2a60*/  IMAD.U32 R0, RZ, RZ, UR7 ;  /* 0x00000007ff007e24 */ /* 0x008fd8000f8e00ff */
[----:B------:R4:W-:Y:S01]  /*2a70*/  @P0 ATOMS.AND RZ, [UR6], R0 ;  /* 0x00000000ffff098c */ /* 0x0009e2000a800006 */
[----:B------:R-:W-:Y:S05]  /*2a80*/  BRA `(.L_x_71) ;  /* 0x0000000000147947 */ /* 0x000fea0003800000 */
.L_x_73:
[----:B------:R-:W-:-:S07]  /*2a90*/  MOV R2, 0x2ab0 ;  /* 0x00002ab000027802 */ /* 0x000fce0000000f00 */
[----:B-1----:R-:W-:Y:S05]  /*2aa0*/  CALL.REL.NOINC `($__internal_0_$__cuda_sm10x_tcgen05_guardrail_trap_col_being_dealloced_not_returned_by_alloc) ;  /* 0x0000000000447944 */ /* 0x002fea0003c00000 */
[----:B------:R-:W-:Y:S05]  /*2ab0*/  BRA `(.L_x_71) ;  /* 0x0000000000087947 */ /* 0x000fea0003800000 */
.L_x_72:
[----:B------:R-:W-:-:S07]  /*2ac0*/  MOV R2, 0x2ae0 ;  /* 0x00002ae000027802 */ /* 0x000fce0000000f00 */
[----:B-1----:R-:W-:Y:S05]  /*2ad0*/  CALL.REL.NOINC `($__internal_2_$__cuda_sm10x_tcgen05_guardrail_trap_unallocated_columns_being_dealloced) ;  /* 0x0000000000507944 */ /* 0x002fea0003c00000 */
.L_x_71:
[----:B------:R-:W-:Y:S01]  /*2ae0*/  NOP ;  /* 0x0000000000007918 */ /* 0x000fe20000000000 */
[----:B----4-:R-:W-:Y:S05]  /*2af0*/  EXIT ;  /* 0x000000000000794d */ /* 0x010fea0003800000 */
.L_x_58:
[----:B------:R-:W2:Y:S02]  /*2b00*/  SYNCS.PHASECHK.TRANS64.TRYWAIT P0, [UR8+0xc000], RZ ;  /* 0x00c000ffff0075a7 */ /* 0x000ea40008001108 */
[----:B--2---:R-:W-:Y:S05]  /*2b10*/  @!P0 BRA `(.L_x_58) ;  /* 0xfffffffc00f88947 */ /* 0x004fea000383ffff */
[----:B------:R-:W-:Y:S05]  /*2b20*/  BRA `(.L_x_74) ;  /* 0xfffffff000347947 */ /* 0x000fea000383ffff */
.L_x_60:
[----:B------:R-:W2:Y:S02]  /*2b30*/  SYNCS.PHASECHK.TRANS64.TRYWAIT P1, [UR8+0xc020], RZ ;  /* 0x00c020ffff0075a7 */ /* 0x000ea40008021108 */
[----:B--2---:R-:W-:Y:S05]  /*2b40*/  @!P1 BRA `(.L_x_60) ;  /* 0xfffffffc00f89947 */ /* 0x004fea000383ffff */
[----:B------:R-:W-:Y:S05]  /*2b50*/  BRA `(.L_x_75) ;  /* 0xfffffff000a87947 */ /* 0x000fea000383ffff */
.L_x_61:
[----:B------:R-:W3:Y:S02]  /*2b60*/  SYNCS.PHASECHK.TRANS64.TRYWAIT P0, [UR28+0xc000], R2 ;  /* 0x00c00002ff0075a7 */ /* 0x000ee4000800111c */
[----:B---3--:R-:W-:Y:S05]  /*2b70*/  @!P0 BRA `(.L_x_61) ;  /* 0xfffffffc00f88947 */ /* 0x008fea000383ffff */
[----:B------:R-:W-:Y:S05]  /*2b80*/  BRA `(.L_x_76) ;  /* 0xfffffff400247947 */ /* 0x000fea000383ffff */
.L_x_63:
[----:B------:R-:W3:Y:S02]  /*2b90*/  SYNCS.PHASECHK.TRANS64.TRYWAIT P0, [UR28+0xc020], R2 ;  /* 0x00c02002ff0075a7 */ /* 0x000ee4000800111c */
[----:B---3--:R-:W-:Y:S05]  /*2ba0*/  @!P0 BRA `(.L_x_63) ;  /* 0xfffffffc00f88947 */ /* 0x008fea000383ffff */
[----:B------:R-:W-:Y:S05]  /*2bb0*/  BRA `(.L_x_77) ;  /* 0xfffffff400947947 */ /* 0x000fea000383ffff */
        .weak           $__internal_0_$__cuda_sm10x_tcgen05_guardrail_trap_col_being_dealloced_not_returned_by_alloc
        .type           $__internal_0_$__cuda_sm10x_tcgen05_guardrail_trap_col_being_dealloced_not_returned_by_alloc,@function
        .size           $__internal_0_$__cuda_sm10x_tcgen05_guardrail_trap_col_being_dealloced_not_returned_by_alloc,($__internal_1_$__cuda_sm10x_tcgen05_guardrail_trap_phase_invalid_during_alloc - $__internal_0_$__cuda_sm10x_tcgen05_guardrail_trap_col_being_dealloced_not_returned_by_alloc)
$__internal_0_$__cuda_sm10x_tcgen05_guardrail_trap_col_being_dealloced_not_returned_by_alloc:
[----:B------:R-:W-:Y:S05]  /*2bc0*/  BPT.TRAP 0x1 ;  /* 0x000000040000795c */ /* 0x000fea0000300000 */
[----:B------:R-:W-:-:S04]  /*2bd0*/  IMAD.MOV.U32 R3, RZ, RZ, 0x0 ;  /* 0x00000000ff037424 */ /* 0x000fc800078e00ff */
[----:B------:R-:W-:Y:S05]  /*2be0*/  RET.REL.NODEC R2 `(gluon_tcgen05) ;  /* 0xffffffd402047950 */ /* 0x000fea0003c3ffff */
        .weak           $__internal_1_$__cuda_sm10x_tcgen05_guardrail_trap_phase_invalid_during_alloc
        .type           $__internal_1_$__cuda_sm10x_tcgen05_guardrail_trap_phase_invalid_during_alloc,@function
        .size           $__internal_1_$__cuda_sm10x_tcgen05_guardrail_trap_phase_invalid_during_alloc,($__internal_2_$__cuda_sm10x_tcgen05_guardrail_trap_unallocated_columns_being_dealloced - $__internal_1_$__cuda_sm10x_tcgen05_guardrail_trap_phase_invalid_during_alloc)
$__internal_1_$__cuda_sm10x_tcgen05_guardrail_trap_phase_invalid_during_alloc:
[----:B------:R-:W-:Y:S05]  /*2bf0*/  BPT.TRAP 0x1 ;  /* 0x000000040000795c */ /* 0x000fea0000300000 */
[----:B------:R-:W-:-:S04]  /*2c00*/  IMAD.MOV.U32 R3, RZ, RZ, 0x0 ;  /* 0x00000000ff037424 */ /* 0x000fc800078e00ff */
[----:B------:R-:W-:Y:S05]  /*2c10*/  RET.REL.NODEC R2 `(gluon_tcgen05) ;  /* 0xffffffd002f87950 */ /* 0x000fea0003c3ffff */
        .weak           $__internal_2_$__cuda_sm10x_tcgen05_guardrail_trap_unallocated_columns_being_dealloced
        .type           $__internal_2_$__cuda_sm10x_tcgen05_guardrail_trap_unallocated_columns_being_dealloced,@function
        .size           $__internal_2_$__cuda_sm10x_tcgen05_guardrail_trap_unallocated_columns_being_dealloced,(.L_x_81 - $__internal_2_$__cuda_sm10x_tcgen05_guardrail_trap_unallocated_columns_being_dealloced)
$__internal_2_$__cuda_sm10x_tcgen05_guardrail_trap_unallocated_columns_being_dealloced:
[----:B------:R-:W-:Y:S05]  /*2c20*/  BPT.TRAP 0x1 ;  /* 0x000000040000795c */ /* 0x000fea0000300000 */
[----:B------:R-:W-:-:S04]  /*2c30*/  IMAD.MOV.U32 R3, RZ, RZ, 0x0 ;  /* 0x00000000ff037424 */ /* 0x000fc800078e00ff */
[----:B------:R-:W-:Y:S05]  /*2c40*/  RET.REL.NODEC R2 `(gluon_tcgen05) ;  /* 0xffffffd002ec7950 */ /* 0x000fea0003c3ffff */
.L_x_78:
[----:B------:R-:W-:-:S00]  /*2c50*/  BRA `(.L_x_78) ;  /* 0xfffffffc00fc7947 */ /* 0x000fc0000383ffff */
[----:B------:R-:W-:-:S00]  /*2c60*/  NOP ;  /* 0x0000000000007918 */ /* 0x000fc00000000000 */
        /* <DEDUP_REMOVED lines=9> */
.L_x_81:


//--------------------- .nv.shared.gluon_tcgen05  --------------------------
	.section	.nv.shared.gluon_tcgen05,"aw",@nobits
	.sectionflags	@""
	.align	16
	.zero		1024


//--------------------- .nv.shared.reserved.0     --------------------------
	.section	.nv.shared.reserved.0,"aw",@nobits
	.align	8
	.weak		__nv_reservedSMEM_offset_0_alias
	.size		__nv_reservedSMEM_offset_0_alias, 0, 64
	.other		__nv_reservedSMEM_offset_0_alias,@"STO_CUDA_RESERVED_SHARED STV_DEFAULT"
__nv_reservedSMEM_offset_0_alias:
	.zero		0
.nv.shared.reserved.0:
	.zero		64
	.weak		__nv_reservedSMEM_allocation_phase
	.type		__nv_reservedSMEM_allocation_phase,@object
	.size		__nv_reservedSMEM_allocation_phase,(.L_0 - __nv_reservedSMEM_allocation_phase)
__nv_reservedSMEM_allocation_phase:
	.zero		1
.L_0:
	.zero		7
	.weak		__nv_reservedSMEM_devtool_atexit_pc
	.type		__nv_reservedSMEM_devtool_atexit_pc,@object
	.size		__nv_reservedSMEM_devtool_atexit_pc,(__nv_reservedSMEM_allocation_mask - __nv_reservedSMEM_devtool_atexit_pc)
__nv_reservedSMEM_devtool_atexit_pc:
	.zero		8
	.weak		__nv_reservedSMEM_allocation_mask
	.type		__nv_reservedSMEM_allocation_mask,@object
	.size		__nv_reservedSMEM_allocation_mask,(.L_2 - __nv_reservedSMEM_allocation_mask)
__nv_reservedSMEM_allocation_mask:
	.zero		4
.L_2:


//--------------------- .nv.constant0.gluon_tcgen05 --------------------------
	.section	.nv.constant0.gluon_tcgen05,"a",@progbits
	.sectionflags	@""
	.align	4
.nv.constant0.gluon_tcgen05:
	.zero		976


//--------------------- SYMBOLS --------------------------

	.type		.nv.reservedSmem.offset0,@object
	.size		.nv.reservedSmem.offset0,0x4
	.type		.nv.reservedSmem.cap,@object
	.size		.nv.reservedSmem.cap,0x4
